	.target	sm_86

	.elftype	@"ET_EXEC"


//--------------------- .note.nv.tkinfo           --------------------------
	.section	.note.nv.tkinfo,"",@"SHT_NOTE"
	.sectionflags	@"SHF_NOTE_NV_TKINFO"
	.tkinfo
        /*0018*/ 	.word	0x00000002
        /*0030*/ 	.string	""
        /*0030*/ 	.string	"ptxas"
        /*0030*/ 	.string	"Cuda compilation tools, release 13.1, V13.1.80"
        /*0030*/ 	.string	"Build cuda_13.1.r13.1/compiler.36836380_0"
        /*0030*/ 	.string	"-v  -arch sm_86 "



//--------------------- .note.nv.cuinfo           --------------------------
	.section	.note.nv.cuinfo,"",@"SHT_NOTE"
	.sectionflags	@"SHF_NOTE_NV_CUINFO"
        /*0018*/ 	.short	0x0002
        /*001a*/ 	.short	0x0050
        /*001c*/ 	.short	0x0083
	.zero		2


//--------------------- .nv.info                  --------------------------
	.section	.nv.info,"",@"SHT_CUDA_INFO"
	.align	4


	//----- nvinfo : EIATTR_REGCOUNT
	.align		4
        /*0000*/ 	.byte	0x04, 0x2f
        /*0002*/ 	.short	(.L_1 - .L_0)
	.align		4
.L_0:
        /*0004*/ 	.word	index@(gemm_mma_kernel)
        /*0008*/ 	.word	0x00000070


	//----- nvinfo : EIATTR_FRAME_SIZE
	.align		4
.L_1:
        /*000c*/ 	.byte	0x04, 0x11
        /*000e*/ 	.short	(.L_3 - .L_2)
	.align		4
.L_2:
        /*0010*/ 	.word	index@(gemm_mma_kernel)
        /*0014*/ 	.word	0x00000000


	//----- nvinfo : EIATTR_MIN_STACK_SIZE
	.align		4
.L_3:
        /*0018*/ 	.byte	0x04, 0x12
        /*001a*/ 	.short	(.L_5 - .L_4)
	.align		4
.L_4:
        /*001c*/ 	.word	index@(gemm_mma_kernel)
        /*0020*/ 	.word	0x00000000
.L_5:


//--------------------- .nv.info.gemm_mma_kernel  --------------------------
	.section	.nv.info.gemm_mma_kernel,"",@"SHT_CUDA_INFO"
	.sectionflags	@""
	.align	4


	//----- nvinfo : EIATTR_CUDA_API_VERSION
	.align		4
        /*0000*/ 	.byte	0x04, 0x37
        /*0002*/ 	.short	(.L_7 - .L_6)
.L_6:
        /*0004*/ 	.word	0x00000083


	//----- nvinfo : EIATTR_SW2861232_WAR
	.align		4
.L_7:
        /*0008*/ 	.byte	0x01, 0x35
	.zero		2


	//----- nvinfo : EIATTR_PARAM_CBANK
	.align		4
        /*000c*/ 	.byte	0x04, 0x0a
        /*000e*/ 	.short	(.L_9 - .L_8)
	.align		4
.L_8:
        /*0010*/ 	.word	index@(.nv.constant0.gemm_mma_kernel)
        /*0014*/ 	.short	0x0160
        /*0016*/ 	.short	0x0024


	//----- nvinfo : EIATTR_CBANK_PARAM_SIZE
	.align		4
.L_9:
        /*0018*/ 	.byte	0x03, 0x19
        /*001a*/ 	.short	0x0024


	//----- nvinfo : EIATTR_KPARAM_INFO
	.align		4
        /*001c*/ 	.byte	0x04, 0x17
        /*001e*/ 	.short	(.L_11 - .L_10)
.L_10:
        /*0020*/ 	.word	0x00000000
        /*0024*/ 	.short	0x0005
        /*0026*/ 	.short	0x0020
        /*0028*/ 	.byte	0x00, 0xf0, 0x11, 0x00


	//----- nvinfo : EIATTR_KPARAM_INFO
	.align		4
.L_11:
        /*002c*/ 	.byte	0x04, 0x17
        /*002e*/ 	.short	(.L_13 - .L_12)
.L_12:
        /*0030*/ 	.word	0x00000000
        /*0034*/ 	.short	0x0004
        /*0036*/ 	.short	0x001c
        /*0038*/ 	.byte	0x00, 0xf0, 0x11, 0x00


	//----- nvinfo : EIATTR_KPARAM_INFO
	.align		4
.L_13:
        /*003c*/ 	.byte	0x04, 0x17
        /*003e*/ 	.short	(.L_15 - .L_14)
.L_14:
        /*0040*/ 	.word	0x00000000
        /*0044*/ 	.short	0x0003
        /*0046*/ 	.short	0x0018
        /*0048*/ 	.byte	0x00, 0xf0, 0x11, 0x00


	//----- nvinfo : EIATTR_KPARAM_INFO
	.align		4
.L_15:
        /*004c*/ 	.byte	0x04, 0x17
        /*004e*/ 	.short	(.L_17 - .L_16)
.L_16:
        /*0050*/ 	.word	0x00000000
        /*0054*/ 	.short	0x0002
        /*0056*/ 	.short	0x0010
        /*0058*/ 	.byte	0x00, 0xf0, 0x21, 0x00


	//----- nvinfo : EIATTR_KPARAM_INFO
	.align		4
.L_17:
        /*005c*/ 	.byte	0x04, 0x17
        /*005e*/ 	.short	(.L_19 - .L_18)
.L_18:
        /*0060*/ 	.word	0x00000000
        /*0064*/ 	.short	0x0001
        /*0066*/ 	.short	0x0008
        /*0068*/ 	.byte	0x00, 0xf0, 0x21, 0x00


	//----- nvinfo : EIATTR_KPARAM_INFO
	.align		4
.L_19:
        /*006c*/ 	.byte	0x04, 0x17
        /*006e*/ 	.short	(.L_21 - .L_20)
.L_20:
        /*0070*/ 	.word	0x00000000
        /*0074*/ 	.short	0x0000
        /*0076*/ 	.short	0x0000
        /*0078*/ 	.byte	0x00, 0xf0, 0x21, 0x00


	//----- nvinfo : EIATTR_WMMA_USED
	.align		4
.L_21:
        /*007c*/ 	.byte	0x01, 0x2b
	.zero		2


	//----- nvinfo : EIATTR_MAXREG_COUNT
	.align		4
        /*0080*/ 	.byte	0x03, 0x1b
        /*0082*/ 	.short	0x00ff


	//----- nvinfo : EIATTR_NUM_BARRIERS
	.align		4
        /*0084*/ 	.byte	0x02, 0x4c
        /*0086*/ 	.byte	0x01
	.zero		1


	//----- nvinfo : EIATTR_MERCURY_ISA_VERSION
	.align		4
        /*0088*/ 	.byte	0x03, 0x5f
        /*008a*/ 	.short	0x0000


	//----- nvinfo : EIATTR_EXIT_INSTR_OFFSETS
	.align		4
        /*008c*/ 	.byte	0x04, 0x1c
        /*008e*/ 	.short	(.L_23 - .L_22)


	//   ....[0]....
.L_22:
        /*0090*/ 	.word	0x000031f0


	//   ....[1]....
        /*0094*/ 	.word	0x00003bf0


	//   ....[2]....
        /*0098*/ 	.word	0x00003d20


	//----- nvinfo : EIATTR_MAX_THREADS
	.align		4
.L_23:
        /*009c*/ 	.byte	0x04, 0x05
        /*009e*/ 	.short	(.L_25 - .L_24)
.L_24:
        /*00a0*/ 	.word	0x00000080
        /*00a4*/ 	.word	0x00000001
        /*00a8*/ 	.word	0x00000001


	//----- nvinfo : EIATTR_CRS_STACK_SIZE
	.align		4
.L_25:
        /*00ac*/ 	.byte	0x04, 0x1e
        /*00ae*/ 	.short	(.L_27 - .L_26)
.L_26:
        /*00b0*/ 	.word	0x00000000
.L_27:


//--------------------- .nv.callgraph             --------------------------
	.section	.nv.callgraph,"",@"SHT_CUDA_CALLGRAPH"
	.align	4
	.sectionentsize	8
	.align		4
        /*0000*/ 	.word	0x00000000
	.align		4
        /*0004*/ 	.word	0xffffffff
	.align		4
        /*0008*/ 	.word	0x00000000
	.align		4
        /*000c*/ 	.word	0xfffffffe
	.align		4
        /*0010*/ 	.word	0x00000000
	.align		4
        /*0014*/ 	.word	0xfffffffd
	.align		4
        /*0018*/ 	.word	0x00000000
	.align		4
        /*001c*/ 	.word	0xfffffffc


//--------------------- .nv.rel.action            --------------------------
	.section	.nv.rel.action,"",@"SHT_CUDA_RELOCINFO"
	.align	8
	.sectionentsize	8
        /*0000*/ 	.byte	0x73, 0x00, 0x00, 0x00, 0x00, 0x00, 0x00, 0x00, 0x00, 0x00, 0x00, 0x11, 0x25, 0x00, 0x05, 0x36


//--------------------- .nv.constant0.gemm_mma_kernel --------------------------
	.section	.nv.constant0.gemm_mma_kernel,"a",@progbits
	.sectionflags	@""
	.align	4
.nv.constant0.gemm_mma_kernel:
	.zero		388


//--------------------- .text.gemm_mma_kernel     --------------------------
	.section	.text.gemm_mma_kernel,"ax",@progbits
	.sectioninfo	@"SHI_REGISTERS=112"
	.align	128
        .global         gemm_mma_kernel
        .type           gemm_mma_kernel,@function
        .size           gemm_mma_kernel,(.L_x_58 - gemm_mma_kernel)
        .other          gemm_mma_kernel,@"STO_CUDA_ENTRY STV_DEFAULT"
gemm_mma_kernel:
.text.gemm_mma_kernel:
[----:B------:R-:W-:Y:S02]  /*0000*/  IMAD.MOV.U32 R1, RZ, RZ, c[0x0][0x28] ;  /* 0x00000a00ff017624 */ /* 0x000fe400078e00ff */
[----:B------:R-:W1:Y:S01]  /*0010*/  S2R R74, SR_TID.X ;  /* 0x00000000004a7919 */ /* 0x000e620000002100 */
[----:B------:R-:W-:Y:S01]  /*0020*/  ULDC.64 UR4, c[0x0][0x118] ;  /* 0x0000460000047ab9 */ /* 0x000fe20000000a00 */
[----:B------:R-:W-:Y:S01]  /*0030*/  BSSY B0, `(.L_x_0) ;  /* 0x0000123000007945 */ /* 0x000fe20003800000 */
[----:B------:R-:W-:Y:S01]  /*0040*/  IMAD.MOV.U32 R73, RZ, RZ, RZ ;  /* 0x000000ffff497224 */ /* 0x000fe200078e00ff */
[----:B------:R-:W2:Y:S01]  /*0050*/  S2R R75, SR_CTAID.Y ;  /* 0x00000000004b7919 */ /* 0x000ea20000002600 */
[----:B------:R-:W-:Y:S02]  /*0060*/  IMAD.MOV.U32 R71, RZ, RZ, RZ ;  /* 0x000000ffff477224 */ /* 0x000fe400078e00ff */
[----:B------:R-:W-:Y:S01]  /*0070*/  IMAD.MOV.U32 R69, RZ, RZ, RZ ;  /* 0x000000ffff457224 */ /* 0x000fe200078e00ff */
[----:B------:R-:W3:Y:S01]  /*0080*/  S2R R0, SR_CTAID.X ;  /* 0x0000000000007919 */ /* 0x000ee20000002500 */
[----:B------:R-:W-:Y:S02]  /*0090*/  IMAD.MOV.U32 R67, RZ, RZ, RZ ;  /* 0x000000ffff437224 */ /* 0x000fe400078e00ff */
[----:B------:R-:W-:-:S02]  /*00a0*/  IMAD.MOV.U32 R65, RZ, RZ, RZ ;  /* 0x000000ffff417224 */ /* 0x000fc400078e00ff */
[----:B------:R-:W-:Y:S02]  /*00b0*/  IMAD.MOV.U32 R63, RZ, RZ, RZ ;  /* 0x000000ffff3f7224 */ /* 0x000fe400078e00ff */
[----:B------:R-:W-:Y:S02]  /*00c0*/  IMAD.MOV.U32 R61, RZ, RZ, RZ ;  /* 0x000000ffff3d7224 */ /* 0x000fe400078e00ff */
[----:B------:R-:W-:Y:S01]  /*00d0*/  IMAD.MOV.U32 R59, RZ, RZ, RZ ;  /* 0x000000ffff3b7224 */ /* 0x000fe200078e00ff */
[----:B-1----:R-:W-:Y:S02]  /*00e0*/  ISETP.GT.AND P0, PT, R74, 0x1f, PT ;  /* 0x0000001f4a00780c */ /* 0x002fe40003f04270 */
[----:B------:R-:W-:Y:S01]  /*00f0*/  SHF.R.S32.HI R5, RZ, 0x1f, R74 ;  /* 0x0000001fff057819 */ /* 0x000fe2000001144a */
[----:B--2---:R-:W-:-:S03]  /*0100*/  IMAD.SHL.U32 R75, R75, 0x80, RZ ;  /* 0x000000804b4b7824 */ /* 0x004fc600078e00ff */
[----:B------:R-:W-:Y:S01]  /*0110*/  LEA.HI R76, R5, R74, RZ, 0x5 ;  /* 0x0000004a054c7211 */ /* 0x000fe200078f28ff */
[----:B---3--:R-:W-:-:S03]  /*0120*/  IMAD.SHL.U32 R0, R0, 0x40, RZ ;  /* 0x0000004000007824 */ /* 0x008fc600078e00ff */
[----:B------:R-:W-:-:S03]  /*0130*/  LEA.HI.SX32 R76, R76, 0xffffffff, 0x1b ;  /* 0xffffffff4c4c7811 */ /* 0x000fc600078fdaff */
[----:B------:R-:W-:Y:S05]  /*0140*/  @P0 BRA `(.L_x_1) ;  /* 0x0000111000000947 */ /* 0x000fea0003800000 */
[----:B------:R-:W-:-:S05]  /*0150*/  IMAD.MOV.U32 R2, RZ, RZ, c[0x0][0x180] ;  /* 0x00006000ff027624 */ /* 0x000fca00078e00ff */
[----:B------:R-:W-:-:S13]  /*0160*/  ISETP.GE.AND P0, PT, R2, 0x1, PT ;  /* 0x000000010200780c */ /* 0x000fda0003f06270 */
[----:B------:R-:W-:Y:S05]  /*0170*/  @!P0 BRA `(.L_x_2) ;  /* 0x000010d000008947 */ /* 0x000fea0003800000 */
[----:B------:R-:W-:Y:S01]  /*0180*/  IADD3 R11, -R74, 0xff, RZ ;  /* 0x000000ff4a0b7810 */ /* 0x000fe20007ffe1ff */
[----:B------:R-:W-:Y:S01]  /*0190*/  BSSY B1, `(.L_x_3) ;  /* 0x0000024000017945 */ /* 0x000fe20003800000 */
[----:B------:R-:W-:Y:S02]  /*01a0*/  IMAD.MOV.U32 R10, RZ, RZ, R74 ;  /* 0x000000ffff0a7224 */ /* 0x000fe400078e004a */
[----:B------:R-:W-:-:S04]  /*01b0*/  LEA.HI R2, R11, 0x1, RZ, 0x1b ;  /* 0x000000010b027811 */ /* 0x000fc800078fd8ff */
[----:B------:R-:W-:-:S13]  /*01c0*/  LOP3.LUT P0, R2, R2, 0x3, RZ, 0xc0, !PT ;  /* 0x0000000302027812 */ /* 0x000fda000780c0ff */
[----:B------:R-:W-:Y:S05]  /*01d0*/  @!P0 BRA `(.L_x_4) ;  /* 0x000001f000008947 */ /* 0x000fea0003800000 */
[----:B------:R-:W-:Y:S02]  /*01e0*/  IMAD.MOV.U32 R4, RZ, RZ, R2 ;  /* 0x000000ffff047224 */ /* 0x000fe400078e0002 */
[----:B------:R-:W-:-:S04]  /*01f0*/  IMAD.MOV.U32 R10, RZ, RZ, R74 ;  /* 0x000000ffff0a7224 */ /* 0x000fc800078e004a */
.L_x_7:
[C---:B-1----:R-:W-:Y:S01]  /*0200*/  IMAD.SHL.U32 R2, R10.reuse, 0x8, RZ ;  /* 0x000000080a027824 */ /* 0x042fe200078e00ff */
[----:B------:R-:W-:Y:S01]  /*0210*/  LEA.HI R6, R10, R10, RZ, 0x1 ;  /* 0x0000000a0a067211 */ /* 0x000fe200078f08ff */
[----:B------:R-:W-:Y:S01]  /*0220*/  BSSY B2, `(.L_x_5) ;  /* 0x0000018000027945 */ /* 0x000fe20003800000 */
[----:B------:R-:W-:Y:S02]  /*0230*/  IADD3 R4, R4, -0x1, RZ ;  /* 0xffffffff04047810 */ /* 0x000fe40007ffe0ff */
[----:B------:R-:W-:Y:S02]  /*0240*/  SHF.R.S32.HI R3, RZ, 0x1f, R2 ;  /* 0x0000001fff037819 */ /* 0x000fe40000011402 */
[----:B------:R-:W-:Y:S02]  /*0250*/  SHF.R.S32.HI R6, RZ, 0x1, R6 ;  /* 0x00000001ff067819 */ /* 0x000fe40000011406 */
[----:B------:R-:W-:-:S02]  /*0260*/  LEA.HI R3, R3, R2, RZ, 0x4 ;  /* 0x0000000203037211 */ /* 0x000fc400078f20ff */
[----:B------:R-:W-:Y:S02]  /*0270*/  ISETP.NE.AND P1, PT, R4, RZ, PT ;  /* 0x000000ff0400720c */ /* 0x000fe40003f25270 */
[----:B------:R-:W-:-:S05]  /*0280*/  LOP3.LUT R3, R3, 0xfffffff0, RZ, 0xc0, !PT ;  /* 0xfffffff003037812 */ /* 0x000fca00078ec0ff */
[----:B------:R-:W-:Y:S02]  /*0290*/  IMAD.IADD R9, R2, 0x1, -R3 ;  /* 0x0000000102097824 */ /* 0x000fe400078e0a03 */
[----:B------:R-:W-:-:S03]  /*02a0*/  IMAD.IADD R2, R75, 0x1, R6 ;  /* 0x000000014b027824 */ /* 0x000fc600078e0206 */
[----:B------:R-:W-:-:S04]  /*02b0*/  ISETP.GE.AND P0, PT, R9, c[0x0][0x180], PT ;  /* 0x0000600009007a0c */ /* 0x000fc80003f06270 */
[----:B------:R-:W-:-:S13]  /*02c0*/  ISETP.GE.OR P0, PT, R2, c[0x0][0x178], P0 ;  /* 0x00005e0002007a0c */ /* 0x000fda0000706670 */
[----:B------:R-:W-:Y:S05]  /*02d0*/  @P0 BRA `(.L_x_6) ;  /* 0x000000c000000947 */ /* 0x000fea0003800000 */
[----:B------:R-:W-:Y:S01]  /*02e0*/  IMAD R2, R2, c[0x0][0x180], RZ ;  /* 0x0000600002027a24 */ /* 0x000fe200078e02ff */
[--C-:B------:R-:W-:Y:S01]  /*02f0*/  SHF.R.S32.HI R3, RZ, 0x1f, R9.reuse ;  /* 0x0000001fff037819 */ /* 0x100fe20000011409 */
[----:B------:R-:W-:-:S03]  /*0300*/  IMAD R6, R6, 0x18, R9 ;  /* 0x0000001806067824 */ /* 0x000fc600078e0209 */
[----:B------:R-:W-:-:S04]  /*0310*/  IADD3 R7, P0, R9, R2, RZ ;  /* 0x0000000209077210 */ /* 0x000fc80007f1e0ff */
[----:B------:R-:W-:Y:S02]  /*0320*/  LEA.HI.X.SX32 R8, R2, R3, 0x1, P0 ;  /* 0x0000000302087211 */ /* 0x000fe400000f0eff */
[----:B------:R-:W-:-:S04]  /*0330*/  LEA R2, P0, R7, c[0x0][0x160], 0x1 ;  /* 0x0000580007027a11 */ /* 0x000fc800078008ff */
[----:B------:R-:W-:Y:S01]  /*0340*/  LEA.HI.X R3, R7, c[0x0][0x164], R8, 0x1, P0 ;  /* 0x0000590007037a11 */ /* 0x000fe200000f0c08 */
[----:B------:R-:W-:-:S05]  /*0350*/  IMAD.SHL.U32 R7, R6, 0x2, RZ ;  /* 0x0000000206077824 */ /* 0x000fca00078e00ff */
[----:B------:R-:W-:Y:S01]  /*0360*/  @!PT LDS RZ, [RZ] ;  /* 0x00000000fffff984 */ /* 0x000fe20000000800 */
[----:B------:R-:W-:Y:S01]  /*0370*/  @!PT LDS RZ, [RZ] ;  /* 0x00000000fffff984 */ /* 0x000fe20000000800 */
[----:B------:R-:W-:Y:S01]  /*0380*/  @!PT LDS RZ, [RZ] ;  /* 0x00000000fffff984 */ /* 0x000fe20000000800 */
[----:B------:R1:W-:Y:S03]  /*0390*/  LDGSTS.E.128 [R7+0x80], [R2.64] ;  /* 0x0008000002077fae */ /* 0x0003e6000b921c44 */
.L_x_6:
[----:B------:R-:W-:Y:S05]  /*03a0*/  BSYNC B2 ;  /* 0x0000000000027941 */ /* 0x000fea0003800000 */
.L_x_5:
[----:B------:R-:W-:Y:S01]  /*03b0*/  IADD3 R10, R10, 0x20, RZ ;  /* 0x000000200a0a7810 */ /* 0x000fe20007ffe0ff */
[----:B------:R-:W-:Y:S05]  /*03c0*/  @P1 BRA `(.L_x_7) ;  /* 0xfffffe3000001947 */ /* 0x000fea000383ffff */
.L_x_4:
[----:B------:R-:W-:Y:S05]  /*03d0*/  BSYNC B1 ;  /* 0x0000000000017941 */ /* 0x000fea0003800000 */
.L_x_3:
[----:B------:R-:W-:Y:S01]  /*03e0*/  ISETP.GE.U32.AND P0, PT, R11, 0x60, PT ;  /* 0x000000600b00780c */ /* 0x000fe20003f06070 */
[----:B------:R-:W-:-:S12]  /*03f0*/  BSSY B1, `(.L_x_8) ;  /* 0x000005a000017945 */ /* 0x000fd80003800000 */
[----:B------:R-:W-:Y:S05]  /*0400*/  @!P0 BRA `(.L_x_9) ;  /* 0x0000058000008947 */ /* 0x000fea0003800000 */
.L_x_12:
[C---:B------:R-:W-:Y:S01]  /*0410*/  IADD3 R6, R10.reuse, 0x20, RZ ;  /* 0x000000200a067810 */ /* 0x040fe20007ffe0ff */
[C---:B-1----:R-:W-:Y:S01]  /*0420*/  IMAD.SHL.U32 R2, R10.reuse, 0x8, RZ ;  /* 0x000000080a027824 */ /* 0x042fe200078e00ff */
[C---:B------:R-:W-:Y:S01]  /*0430*/  IADD3 R9, R10.reuse, 0x40, RZ ;  /* 0x000000400a097810 */ /* 0x040fe20007ffe0ff */
[----:B------:R-:W-:Y:S01]  /*0440*/  BSSY B2, `(.L_x_10) ;  /* 0x0000053000027945 */ /* 0x000fe20003800000 */
[----:B------:R-:W-:Y:S01]  /*0450*/  IADD3 R13, R10, 0x60, RZ ;  /* 0x000000600a0d7810 */ /* 0x000fe20007ffe0ff */
[C---:B------:R-:W-:Y:S01]  /*0460*/  IMAD.SHL.U32 R7, R6.reuse, 0x8, RZ ;  /* 0x0000000806077824 */ /* 0x040fe200078e00ff */
[----:B------:R-:W-:Y:S01]  /*0470*/  SHF.R.S32.HI R3, RZ, 0x1f, R2 ;  /* 0x0000001fff037819 */ /* 0x000fe20000011402 */
[----:B------:R-:W-:Y:S01]  /*0480*/  IMAD.SHL.U32 R11, R9, 0x8, RZ ;  /* 0x00000008090b7824 */ /* 0x000fe200078e00ff */
[----:B------:R-:W-:Y:S02]  /*0490*/  LEA.HI R6, R6, R6, RZ, 0x1 ;  /* 0x0000000606067211 */ /* 0x000fe400078f08ff */
[----:B------:R-:W-:-:S02]  /*04a0*/  SHF.R.S32.HI R4, RZ, 0x1f, R7 ;  /* 0x0000001fff047819 */ /* 0x000fc40000011407 */
[----:B------:R-:W-:Y:S02]  /*04b0*/  LEA.HI R3, R3, R2, RZ, 0x4 ;  /* 0x0000000203037211 */ /* 0x000fe400078f20ff */
[----:B------:R-:W-:Y:S02]  /*04c0*/  LEA.HI R4, R4, R7, RZ, 0x4 ;  /* 0x0000000704047211 */ /* 0x000fe400078f20ff */
[----:B------:R-:W-:Y:S02]  /*04d0*/  LOP3.LUT R3, R3, 0xfffffff0, RZ, 0xc0, !PT ;  /* 0xfffffff003037812 */ /* 0x000fe400078ec0ff */
[----:B------:R-:W-:Y:S02]  /*04e0*/  LOP3.LUT R8, R4, 0xfffffff0, RZ, 0xc0, !PT ;  /* 0xfffffff004087812 */ /* 0x000fe400078ec0ff */
[----:B------:R-:W-:Y:S01]  /*04f0*/  LEA.HI R4, R10, R10, RZ, 0x1 ;  /* 0x0000000a0a047211 */ /* 0x000fe200078f08ff */
[----:B------:R-:W-:Y:S01]  /*0500*/  IMAD.IADD R17, R2, 0x1, -R3 ;  /* 0x0000000102117824 */ /* 0x000fe200078e0a03 */
[----:B------:R-:W-:Y:S01]  /*0510*/  SHF.R.S32.HI R2, RZ, 0x1f, R11 ;  /* 0x0000001fff027819 */ /* 0x000fe2000001140b */
[----:B------:R-:W-:Y:S01]  /*0520*/  IMAD.IADD R19, R7, 0x1, -R8 ;  /* 0x0000000107137824 */ /* 0x000fe200078e0a08 */
[----:B------:R-:W-:Y:S01]  /*0530*/  SHF.R.S32.HI R8, RZ, 0x1, R4 ;  /* 0x00000001ff087819 */ /* 0x000fe20000011404 */
[----:B------:R-:W-:Y:S01]  /*0540*/  IMAD.SHL.U32 R3, R13, 0x8, RZ ;  /* 0x000000080d037824 */ /* 0x000fe200078e00ff */
[----:B------:R-:W-:-:S02]  /*0550*/  LEA.HI R2, R2, R11, RZ, 0x4 ;  /* 0x0000000b02027211 */ /* 0x000fc400078f20ff */
[----:B------:R-:W-:Y:S01]  /*0560*/  ISETP.GE.AND P1, PT, R17, c[0x0][0x180], PT ;  /* 0x0000600011007a0c */ /* 0x000fe20003f26270 */
[----:B------:R-:W-:Y:S01]  /*0570*/  IMAD.IADD R7, R75, 0x1, R8 ;  /* 0x000000014b077824 */ /* 0x000fe200078e0208 */
[----:B------:R-:W-:Y:S02]  /*0580*/  LEA.HI R9, R9, R9, RZ, 0x1 ;  /* 0x0000000909097211 */ /* 0x000fe400078f08ff */
[----:B------:R-:W-:Y:S02]  /*0590*/  LOP3.LUT R2, R2, 0xfffffff0, RZ, 0xc0, !PT ;  /* 0xfffffff002027812 */ /* 0x000fe400078ec0ff */
[----:B------:R-:W-:Y:S02]  /*05a0*/  SHF.R.S32.HI R6, RZ, 0x1, R6 ;  /* 0x00000001ff067819 */ /* 0x000fe40000011406 */
[----:B------:R-:W-:Y:S01]  /*05b0*/  ISETP.GE.OR P1, PT, R7, c[0x0][0x178], P1 ;  /* 0x00005e0007007a0c */ /* 0x000fe20000f26670 */
[----:B------:R-:W-:Y:S01]  /*05c0*/  IMAD.IADD R20, R11, 0x1, -R2 ;  /* 0x000000010b147824 */ /* 0x000fe200078e0a02 */
[----:B------:R-:W-:Y:S01]  /*05d0*/  SHF.R.S32.HI R12, RZ, 0x1, R9 ;  /* 0x00000001ff0c7819 */ /* 0x000fe20000011409 */
[----:B------:R-:W-:Y:S01]  /*05e0*/  IMAD.IADD R9, R75, 0x1, R6 ;  /* 0x000000014b097824 */ /* 0x000fe200078e0206 */
[----:B------:R-:W-:-:S02]  /*05f0*/  ISETP.GE.AND P0, PT, R19, c[0x0][0x180], PT ;  /* 0x0000600013007a0c */ /* 0x000fc40003f06270 */
[----:B------:R-:W-:Y:S01]  /*0600*/  ISETP.GE.AND P2, PT, R20, c[0x0][0x180], PT ;  /* 0x0000600014007a0c */ /* 0x000fe20003f46270 */
[----:B------:R-:W-:Y:S01]  /*0610*/  IMAD.IADD R14, R75, 0x1, R12 ;  /* 0x000000014b0e7824 */ /* 0x000fe200078e020c */
[----:B------:R-:W-:Y:S02]  /*0620*/  SHF.R.S32.HI R2, RZ, 0x1f, R3 ;  /* 0x0000001fff027819 */ /* 0x000fe40000011403 */
[----:B------:R-:W-:Y:S02]  /*0630*/  ISETP.GE.OR P0, PT, R9, c[0x0][0x178], P0 ;  /* 0x00005e0009007a0c */ /* 0x000fe40000706670 */
[----:B------:R-:W-:Y:S02]  /*0640*/  ISETP.GE.OR P2, PT, R14, c[0x0][0x178], P2 ;  /* 0x00005e000e007a0c */ /* 0x000fe40001746670 */
[----:B------:R-:W-:Y:S01]  /*0650*/  LEA.HI R4, R2, R3, RZ, 0x4 ;  /* 0x0000000302047211 */ /* 0x000fe200078f20ff */
[----:B------:R-:W-:Y:S01]  /*0660*/  @!P1 IMAD R2, R7, c[0x0][0x180], RZ ;  /* 0x0000600007029a24 */ /* 0x000fe200078e02ff */
[----:B------:R-:W-:-:S02]  /*0670*/  @!P1 SHF.R.S32.HI R7, RZ, 0x1f, R17 ;  /* 0x0000001fff079819 */ /* 0x000fc40000011411 */
[----:B------:R-:W-:Y:S02]  /*0680*/  LOP3.LUT R4, R4, 0xfffffff0, RZ, 0xc0, !PT ;  /* 0xfffffff004047812 */ /* 0x000fe400078ec0ff */
[----:B------:R-:W-:Y:S02]  /*0690*/  @!P1 IADD3 R15, P3, R17, R2, RZ ;  /* 0x00000002110f9210 */ /* 0x000fe40007f7e0ff */
[----:B------:R-:W-:Y:S01]  /*06a0*/  LEA.HI R13, R13, R13, RZ, 0x1 ;  /* 0x0000000d0d0d7211 */ /* 0x000fe200078f08ff */
[--C-:B------:R-:W-:Y:S01]  /*06b0*/  @!P0 IMAD R11, R6, 0x18, R19.reuse ;  /* 0x00000018060b8824 */ /* 0x100fe200078e0213 */
[----:B------:R-:W-:Y:S01]  /*06c0*/  @!P1 LEA.HI.X.SX32 R18, R2, R7, 0x1, P3 ;  /* 0x0000000702129211 */ /* 0x000fe200018f0eff */
[----:B------:R-:W-:Y:S01]  /*06d0*/  @!P0 IMAD R6, R9, c[0x0][0x180], RZ ;  /* 0x0000600009068a24 */ /* 0x000fe200078e02ff */
[----:B------:R-:W-:Y:S01]  /*06e0*/  @!P0 SHF.R.S32.HI R9, RZ, 0x1f, R19 ;  /* 0x0000001fff098819 */ /* 0x000fe20000011413 */
[----:B------:R-:W-:Y:S01]  /*06f0*/  @!P2 IMAD R7, R14, c[0x0][0x180], RZ ;  /* 0x000060000e07aa24 */ /* 0x000fe200078e02ff */
[----:B------:R-:W-:Y:S01]  /*0700*/  @!P1 LEA R2, P3, R15, c[0x0][0x160], 0x1 ;  /* 0x000058000f029a11 */ /* 0x000fe200078608ff */
[----:B------:R-:W-:Y:S01]  /*0710*/  IMAD.IADD R21, R3, 0x1, -R4 ;  /* 0x0000000103157824 */ /* 0x000fe200078e0a04 */
[----:B------:R-:W-:Y:S01]  /*0720*/  @!P0 IADD3 R16, P4, R19, R6, RZ ;  /* 0x0000000613108210 */ /* 0x000fe20007f9e0ff */
[----:B------:R-:W-:Y:S01]  /*0730*/  @!P1 IMAD R4, R8, 0x18, R17 ;  /* 0x0000001808049824 */ /* 0x000fe200078e0211 */
[--C-:B------:R-:W-:Y:S01]  /*0740*/  @!P2 SHF.R.S32.HI R8, RZ, 0x1f, R20.reuse ;  /* 0x0000001fff08a819 */ /* 0x100fe20000011414 */
[----:B------:R-:W-:Y:S01]  /*0750*/  @!P2 IMAD R12, R12, 0x18, R20 ;  /* 0x000000180c0ca824 */ /* 0x000fe200078e0214 */
[----:B------:R-:W-:Y:S01]  /*0760*/  @!P2 IADD3 R14, P5, R20, R7, RZ ;  /* 0x00000007140ea210 */ /* 0x000fe20007fbe0ff */
[----:B------:R-:W-:Y:S01]  /*0770*/  @!P0 IMAD.SHL.U32 R11, R11, 0x2, RZ ;  /* 0x000000020b0b8824 */ /* 0x000fe200078e00ff */
[----:B------:R-:W-:Y:S01]  /*0780*/  @!P1 LEA.HI.X R3, R15, c[0x0][0x164], R18, 0x1, P3 ;  /* 0x000059000f039a11 */ /* 0x000fe200018f0c12 */
[----:B------:R-:W-:Y:S01]  /*0790*/  @!P1 IMAD.SHL.U32 R15, R4, 0x2, RZ ;  /* 0x00000002040f9824 */ /* 0x000fe200078e00ff */
[----:B------:R-:W-:-:S02]  /*07a0*/  @!P0 LEA.HI.X.SX32 R17, R6, R9, 0x1, P4 ;  /* 0x0000000906118211 */ /* 0x000fc400020f0eff */
[----:B------:R-:W-:Y:S02]  /*07b0*/  @!P2 LEA.HI.X.SX32 R9, R7, R8, 0x1, P5 ;  /* 0x000000080709a211 */ /* 0x000fe400028f0eff */
[----:B------:R-:W-:Y:S01]  /*07c0*/  @!P0 LEA R6, P3, R16, c[0x0][0x160], 0x1 ;  /* 0x0000580010068a11 */ /* 0x000fe200078608ff */
[----:B------:R-:W-:Y:S01]  /*07d0*/  @!PT LDS RZ, [RZ] ;  /* 0x00000000fffff984 */ /* 0x000fe20000000800 */
[----:B------:R-:W-:Y:S01]  /*07e0*/  @!PT LDS RZ, [RZ] ;  /* 0x00000000fffff984 */ /* 0x000fe20000000800 */
[----:B------:R-:W-:Y:S01]  /*07f0*/  @!PT LDS RZ, [RZ] ;  /* 0x00000000fffff984 */ /* 0x000fe20000000800 */
[----:B------:R1:W-:Y:S01]  /*0800*/  @!P1 LDGSTS.E.128 [R15+0x80], [R2.64] ;  /* 0x00080000020f9fae */ /* 0x0003e2000b921c44 */
[----:B------:R-:W-:Y:S02]  /*0810*/  @!P2 LEA R8, P4, R14, c[0x0][0x160], 0x1 ;  /* 0x000058000e08aa11 */ /* 0x000fe400078808ff */
[----:B------:R-:W-:Y:S02]  /*0820*/  @!P0 LEA.HI.X R7, R16, c[0x0][0x164], R17, 0x1, P3 ;  /* 0x0000590010078a11 */ /* 0x000fe400018f0c11 */
[----:B------:R-:W-:Y:S01]  /*0830*/  SHF.R.S32.HI R4, RZ, 0x1, R13 ;  /* 0x00000001ff047819 */ /* 0x000fe2000001140d */
[----:B------:R-:W-:Y:S01]  /*0840*/  @!P2 IMAD.SHL.U32 R13, R12, 0x2, RZ ;  /* 0x000000020c0da824 */ /* 0x000fe200078e00ff */
[----:B------:R-:W-:Y:S01]  /*0850*/  @!P2 LEA.HI.X R9, R14, c[0x0][0x164], R9, 0x1, P4 ;  /* 0x000059000e09aa11 */ /* 0x000fe200020f0c09 */
[----:B------:R1:W-:Y:S01]  /*0860*/  @!P0 LDGSTS.E.128 [R11+0x80], [R6.64] ;  /* 0x00080000060b8fae */ /* 0x0003e2000b921c44 */
[----:B------:R-:W-:Y:S01]  /*0870*/  ISETP.GE.AND P1, PT, R21, c[0x0][0x180], PT ;  /* 0x0000600015007a0c */ /* 0x000fe20003f26270 */
[----:B------:R-:W-:Y:S01]  /*0880*/  IMAD.IADD R14, R75, 0x1, R4 ;  /* 0x000000014b0e7824 */ /* 0x000fe200078e0204 */
[C---:B------:R-:W-:Y:S01]  /*0890*/  ISETP.GE.AND P0, PT, R10.reuse, 0x80, PT ;  /* 0x000000800a00780c */ /* 0x040fe20003f06270 */
[----:B------:R1:W-:Y:S01]  /*08a0*/  @!P2 LDGSTS.E.128 [R13+0x80], [R8.64] ;  /* 0x00080000080dafae */ /* 0x0003e2000b921c44 */
[----:B------:R-:W-:-:S02]  /*08b0*/  IADD3 R10, R10, 0x80, RZ ;  /* 0x000000800a0a7810 */ /* 0x000fc40007ffe0ff */
[----:B------:R-:W-:-:S13]  /*08c0*/  ISETP.GE.OR P1, PT, R14, c[0x0][0x178], P1 ;  /* 0x00005e000e007a0c */ /* 0x000fda0000f26670 */
[----:B------:R-:W-:Y:S05]  /*08d0*/  @P1 BRA `(.L_x_11) ;  /* 0x0000009000001947 */ /* 0x000fea0003800000 */
[----:B-1----:R-:W-:Y:S01]  /*08e0*/  IMAD R2, R14, c[0x0][0x180], RZ ;  /* 0x000060000e027a24 */ /* 0x002fe200078e02ff */
[--C-:B------:R-:W-:Y:S01]  /*08f0*/  SHF.R.S32.HI R3, RZ, 0x1f, R21.reuse ;  /* 0x0000001fff037819 */ /* 0x100fe20000011415 */
[----:B------:R-:W-:-:S03]  /*0900*/  IMAD R4, R4, 0x18, R21 ;  /* 0x0000001804047824 */ /* 0x000fc600078e0215 */
[----:B------:R-:W-:Y:S01]  /*0910*/  IADD3 R6, P1, R21, R2, RZ ;  /* 0x0000000215067210 */ /* 0x000fe20007f3e0ff */
[----:B------:R-:W-:-:S03]  /*0920*/  IMAD.SHL.U32 R7, R4, 0x2, RZ ;  /* 0x0000000204077824 */ /* 0x000fc600078e00ff */
[----:B------:R-:W-:Y:S02]  /*0930*/  LEA.HI.X.SX32 R3, R2, R3, 0x1, P1 ;  /* 0x0000000302037211 */ /* 0x000fe400008f0eff */
[----:B------:R-:W-:-:S04]  /*0940*/  LEA R2, P1, R6, c[0x0][0x160], 0x1 ;  /* 0x0000580006027a11 */ /* 0x000fc800078208ff */
[----:B------:R-:W-:-:S05]  /*0950*/  LEA.HI.X R3, R6, c[0x0][0x164], R3, 0x1, P1 ;  /* 0x0000590006037a11 */ /* 0x000fca00008f0c03 */
[----:B------:R1:W-:Y:S04]  /*0960*/  LDGSTS.E.128 [R7+0x80], [R2.64] ;  /* 0x0008000002077fae */ /* 0x0003e8000b921c44 */
.L_x_11:
[----:B-1----:R-:W-:Y:S05]  /*0970*/  BSYNC B2 ;  /* 0x0000000000027941 */ /* 0x002fea0003800000 */
.L_x_10:
[----:B------:R-:W-:Y:S05]  /*0980*/  @!P0 BRA `(.L_x_12) ;  /* 0xfffffa8000008947 */ /* 0x000fea000383ffff */
.L_x_9:
[----:B------:R-:W-:Y:S05]  /*0990*/  BSYNC B1 ;  /* 0x0000000000017941 */ /* 0x000fea0003800000 */
.L_x_8:
[----:B------:R-:W-:Y:S01]  /*09a0*/  ISETP.GT.AND P0, PT, R74, 0x7f, PT ;  /* 0x0000007f4a00780c */ /* 0x000fe20003f04270 */
[----:B------:R-:W-:-:S12]  /*09b0*/  BSSY B1, `(.L_x_13) ;  /* 0x0000088000017945 */ /* 0x000fd80003800000 */
[----:B------:R-:W-:Y:S05]  /*09c0*/  @P0 BRA `(.L_x_14) ;  /* 0x0000086000000947 */ /* 0x000fea0003800000 */
[C---:B-1----:R-:W-:Y:S01]  /*09d0*/  IMNMX R3, R74.reuse, 0x60, !PT ;  /* 0x000000604a037817 */ /* 0x042fe20007800200 */
[----:B------:R-:W-:Y:S01]  /*09e0*/  BSSY B2, `(.L_x_15) ;  /* 0x0000026000027945 */ /* 0x000fe20003800000 */
[----:B------:R-:W-:Y:S02]  /*09f0*/  IMAD.MOV.U32 R10, RZ, RZ, R74 ;  /* 0x000000ffff0a7224 */ /* 0x000fe400078e004a */
[----:B------:R-:W-:-:S04]  /*0a00*/  IADD3 R4, -R74, 0x1f, R3 ;  /* 0x0000001f4a047810 */ /* 0x000fc80007ffe103 */
[----:B------:R-:W-:-:S04]  /*0a10*/  LEA.HI R2, R4, 0x1, RZ, 0x1b ;  /* 0x0000000104027811 */ /* 0x000fc800078fd8ff */
[----:B------:R-:W-:-:S13]  /*0a20*/  LOP3.LUT P0, R2, R2, 0x3, RZ, 0xc0, !PT ;  /* 0x0000000302027812 */ /* 0x000fda000780c0ff */
[----:B------:R-:W-:Y:S05]  /*0a30*/  @!P0 BRA `(.L_x_16) ;  /* 0x0000020000008947 */ /* 0x000fea0003800000 */
[----:B------:R-:W-:Y:S02]  /*0a40*/  IMAD.MOV.U32 R6, RZ, RZ, R2 ;  /* 0x000000ffff067224 */ /* 0x000fe400078e0002 */
[----:B------:R-:W-:-:S04]  /*0a50*/  IMAD.MOV.U32 R10, RZ, RZ, R74 ;  /* 0x000000ffff0a7224 */ /* 0x000fc800078e004a */
.L_x_19:
[----:B-1----:R-:W-:Y:S01]  /*0a60*/  IMAD.SHL.U32 R2, R10, 0x8, RZ ;  /* 0x000000080a027824 */ /* 0x002fe200078e00ff */
[----:B------:R-:W-:Y:S01]  /*0a70*/  SHF.R.S32.HI R7, RZ, 0x1f, R10 ;  /* 0x0000001fff077819 */ /* 0x000fe2000001140a */
[----:B------:R-:W-:Y:S01]  /*0a80*/  BSSY B3, `(.L_x_17) ;  /* 0x0000019000037945 */ /* 0x000fe20003800000 */
[----:B------:R-:W-:Y:S02]  /*0a90*/  IADD3 R6, R6, -0x1, RZ ;  /* 0xffffffff06067810 */ /* 0x000fe40007ffe0ff */
[----:B------:R-:W-:Y:S02]  /*0aa0*/  SHF.R.S32.HI R3, RZ, 0x1f, R2 ;  /* 0x0000001fff037819 */ /* 0x000fe40000011402 */
[----:B------:R-:W-:Y:S02]  /*0ab0*/  LEA.HI R7, R7, R10, RZ, 0x3 ;  /* 0x0000000a07077211 */ /* 0x000fe400078f18ff */
[----:B------:R-:W-:-:S02]  /*0ac0*/  LEA.HI R3, R3, R2, RZ, 0x6 ;  /* 0x0000000203037211 */ /* 0x000fc400078f30ff */
[----:B------:R-:W-:Y:S02]  /*0ad0*/  SHF.R.S32.HI R12, RZ, 0x3, R7 ;  /* 0x00000003ff0c7819 */ /* 0x000fe40000011407 */
[----:B------:R-:W-:Y:S02]  /*0ae0*/  LOP3.LUT R3, R3, 0xffffffc0, RZ, 0xc0, !PT ;  /* 0xffffffc003037812 */ /* 0x000fe400078ec0ff */
[----:B------:R-:W-:-:S03]  /*0af0*/  ISETP.NE.AND P1, PT, R6, RZ, PT ;  /* 0x000000ff0600720c */ /* 0x000fc60003f25270 */
[----:B------:R-:W-:-:S04]  /*0b00*/  IMAD.IADD R9, R2, 0x1, -R3 ;  /* 0x0000000102097824 */ /* 0x000fc800078e0a03 */
[----:B------:R-:W-:-:S05]  /*0b10*/  IMAD.IADD R11, R0, 0x1, R9 ;  /* 0x00000001000b7824 */ /* 0x000fca00078e0209 */
[----:B------:R-:W-:-:S04]  /*0b20*/  ISETP.GE.AND P0, PT, R11, c[0x0][0x17c], PT ;  /* 0x00005f000b007a0c */ /* 0x000fc80003f06270 */
[----:B------:R-:W-:-:S13]  /*0b30*/  ISETP.GE.OR P0, PT, R12, c[0x0][0x180], P0 ;  /* 0x000060000c007a0c */ /* 0x000fda0000706670 */
[----:B------:R-:W-:Y:S05]  /*0b40*/  @P0 BRA `(.L_x_18) ;  /* 0x000000c000000947 */ /* 0x000fea0003800000 */
[C---:B------:R-:W-:Y:S01]  /*0b50*/  IMAD R2, R12.reuse, c[0x0][0x17c], RZ ;  /* 0x00005f000c027a24 */ /* 0x040fe200078e02ff */
[----:B------:R-:W-:Y:S01]  /*0b60*/  SHF.R.S32.HI R3, RZ, 0x1f, R11 ;  /* 0x0000001fff037819 */ /* 0x000fe2000001140b */
[----:B------:R-:W-:-:S03]  /*0b70*/  IMAD R7, R12, 0x48, R9 ;  /* 0x000000480c077824 */ /* 0x000fc600078e0209 */
[----:B------:R-:W-:Y:S01]  /*0b80*/  IADD3 R8, P0, R11, R2, RZ ;  /* 0x000000020b087210 */ /* 0x000fe20007f1e0ff */
[----:B------:R-:W-:-:S03]  /*0b90*/  IMAD.SHL.U32 R7, R7, 0x2, RZ ;  /* 0x0000000207077824 */ /* 0x000fc600078e00ff */
[----:B------:R-:W-:Y:S02]  /*0ba0*/  LEA.HI.X.SX32 R3, R2, R3, 0x1, P0 ;  /* 0x0000000302037211 */ /* 0x000fe400000f0eff */
[----:B------:R-:W-:-:S04]  /*0bb0*/  LEA R2, P0, R8, c[0x0][0x168], 0x1 ;  /* 0x00005a0008027a11 */ /* 0x000fc800078008ff */
[----:B------:R-:W-:-:S05]  /*0bc0*/  LEA.HI.X R3, R8, c[0x0][0x16c], R3, 0x1, P0 ;  /* 0x00005b0008037a11 */ /* 0x000fca00000f0c03 */
[----:B------:R-:W-:Y:S01]  /*0bd0*/  @!PT LDS RZ, [RZ] ;  /* 0x00000000fffff984 */ /* 0x000fe20000000800 */
[----:B------:R-:W-:Y:S01]  /*0be0*/  @!PT LDS RZ, [RZ] ;  /* 0x00000000fffff984 */ /* 0x000fe20000000800 */
[----:B------:R-:W-:Y:S01]  /*0bf0*/  @!PT LDS RZ, [RZ] ;  /* 0x00000000fffff984 */ /* 0x000fe20000000800 */
[----:B------:R1:W-:Y:S04]  /*0c00*/  LDGSTS.E.128 [R7+0x3080], [R2.64] ;  /* 0x0308000002077fae */ /* 0x0003e8000b921c44 */
.L_x_18:
[----:B------:R-:W-:Y:S05]  /*0c10*/  BSYNC B3 ;  /* 0x0000000000037941 */ /* 0x000fea0003800000 */
.L_x_17:
[----:B------:R-:W-:Y:S01]  /*0c20*/  IADD3 R10, R10, 0x20, RZ ;  /* 0x000000200a0a7810 */ /* 0x000fe20007ffe0ff */
[----:B------:R-:W-:Y:S05]  /*0c30*/  @P1 BRA `(.L_x_19) ;  /* 0xfffffe2000001947 */ /* 0x000fea000383ffff */
.L_x_16:
[----:B------:R-:W-:Y:S05]  /*0c40*/  BSYNC B2 ;  /* 0x0000000000027941 */ /* 0x000fea0003800000 */
.L_x_15:
[----:B------:R-:W-:-:S13]  /*0c50*/  ISETP.GE.U32.AND P0, PT, R4, 0x60, PT ;  /* 0x000000600400780c */ /* 0x000fda0003f06070 */
[----:B------:R-:W-:Y:S05]  /*0c60*/  @!P0 BRA `(.L_x_14) ;  /* 0x000005c000008947 */ /* 0x000fea0003800000 */
.L_x_22:
[C---:B------:R-:W-:Y:S01]  /*0c70*/  IADD3 R4, R10.reuse, 0x20, RZ ;  /* 0x000000200a047810 */ /* 0x040fe20007ffe0ff */
[C---:B-1----:R-:W-:Y:S01]  /*0c80*/  IMAD.SHL.U32 R2, R10.reuse, 0x8, RZ ;  /* 0x000000080a027824 */ /* 0x042fe200078e00ff */
[----:B------:R-:W-:Y:S01]  /*0c90*/  IADD3 R8, R10, 0x40, RZ ;  /* 0x000000400a087810 */ /* 0x000fe20007ffe0ff */
[----:B------:R-:W-:Y:S01]  /*0ca0*/  BSSY B2, `(.L_x_20) ;  /* 0x0000057000027945 */ /* 0x000fe20003800000 */
[----:B------:R-:W-:Y:S02]  /*0cb0*/  SHF.R.S32.HI R7, RZ, 0x1f, R4 ;  /* 0x0000001fff077819 */ /* 0x000fe40000011404 */
[----:B------:R-:W-:Y:S02]  /*0cc0*/  SHF.R.S32.HI R9, RZ, 0x1f, R8 ;  /* 0x0000001fff097819 */ /* 0x000fe40000011408 */
[----:B------:R-:W-:Y:S02]  /*0cd0*/  SHF.R.S32.HI R3, RZ, 0x1f, R2 ;  /* 0x0000001fff037819 */ /* 0x000fe40000011402 */
[----:B------:R-:W-:Y:S01]  /*0ce0*/  LEA.HI R6, R7, R4, RZ, 0x3 ;  /* 0x0000000407067211 */ /* 0x000fe200078f18ff */
[----:B------:R-:W-:Y:S01]  /*0cf0*/  IMAD.SHL.U32 R4, R4, 0x8, RZ ;  /* 0x0000000804047824 */ /* 0x000fe200078e00ff */
[----:B------:R-:W-:Y:S01]  /*0d00*/  LEA.HI R11, R9, R8, RZ, 0x3 ;  /* 0x00000008090b7211 */ /* 0x000fe200078f18ff */
[----:B------:R-:W-:Y:S01]  /*0d10*/  IMAD.SHL.U32 R8, R8, 0x8, RZ ;  /* 0x0000000808087824 */ /* 0x000fe200078e00ff */
[----:B------:R-:W-:-:S02]  /*0d20*/  LEA.HI R3, R3, R2, RZ, 0x6 ;  /* 0x0000000203037211 */ /* 0x000fc400078f30ff */
[----:B------:R-:W-:Y:S02]  /*0d30*/  SHF.R.S32.HI R9, RZ, 0x1f, R4 ;  /* 0x0000001fff097819 */ /* 0x000fe40000011404 */
[----:B------:R-:W-:Y:S02]  /*0d40*/  LOP3.LUT R3, R3, 0xffffffc0, RZ, 0xc0, !PT ;  /* 0xffffffc003037812 */ /* 0x000fe400078ec0ff */
[----:B------:R-:W-:Y:S02]  /*0d50*/  SHF.R.S32.HI R13, RZ, 0x1f, R8 ;  /* 0x0000001fff0d7819 */ /* 0x000fe40000011408 */
[----:B------:R-:W-:Y:S01]  /*0d60*/  LEA.HI R9, R9, R4, RZ, 0x6 ;  /* 0x0000000409097211 */ /* 0x000fe200078f30ff */
[----:B------:R-:W-:Y:S01]  /*0d70*/  IMAD.IADD R15, R2, 0x1, -R3 ;  /* 0x00000001020f7824 */ /* 0x000fe200078e0a03 */
[----:B------:R-:W-:Y:S02]  /*0d80*/  LEA.HI R13, R13, R8, RZ, 0x6 ;  /* 0x000000080d0d7211 */ /* 0x000fe400078f30ff */
[----:B------:R-:W-:Y:S01]  /*0d90*/  SHF.R.S32.HI R7, RZ, 0x1f, R10 ;  /* 0x0000001fff077819 */ /* 0x000fe2000001140a */
[----:B------:R-:W-:Y:S01]  /*0da0*/  IMAD.IADD R17, R0, 0x1, R15 ;  /* 0x0000000100117824 */ /* 0x000fe200078e020f */
[----:B------:R-:W-:-:S02]  /*0db0*/  LOP3.LUT R9, R9, 0xffffffc0, RZ, 0xc0, !PT ;  /* 0xffffffc009097812 */ /* 0x000fc400078ec0ff */
[----:B------:R-:W-:Y:S02]  /*0dc0*/  LOP3.LUT R13, R13, 0xffffffc0, RZ, 0xc0, !PT ;  /* 0xffffffc00d0d7812 */ /* 0x000fe400078ec0ff */
[----:B------:R-:W-:Y:S01]  /*0dd0*/  LEA.HI R7, R7, R10, RZ, 0x3 ;  /* 0x0000000a07077211 */ /* 0x000fe200078f18ff */
[----:B------:R-:W-:Y:S01]  /*0de0*/  IMAD.IADD R19, R4, 0x1, -R9 ;  /* 0x0000000104137824 */ /* 0x000fe200078e0a09 */
[----:B------:R-:W-:Y:S01]  /*0df0*/  ISETP.GE.AND P1, PT, R17, c[0x0][0x17c], PT ;  /* 0x00005f0011007a0c */ /* 0x000fe20003f26270 */
[----:B------:R-:W-:Y:S01]  /*0e00*/  IMAD.IADD R23, R8, 0x1, -R13 ;  /* 0x0000000108177824 */ /* 0x000fe200078e0a0d */
[----:B------:R-:W-:Y:S01]  /*0e10*/  SHF.R.S32.HI R14, RZ, 0x3, R7 ;  /* 0x00000003ff0e7819 */ /* 0x000fe20000011407 */
[----:B------:R-:W-:Y:S01]  /*0e20*/  IMAD.IADD R21, R0, 0x1, R19 ;  /* 0x0000000100157824 */ /* 0x000fe200078e0213 */
[----:B------:R-:W-:Y:S01]  /*0e30*/  IADD3 R3, R10, 0x60, RZ ;  /* 0x000000600a037810 */ /* 0x000fe20007ffe0ff */
[----:B------:R-:W-:Y:S01]  /*0e40*/  IMAD.IADD R22, R0, 0x1, R23 ;  /* 0x0000000100167824 */ /* 0x000fe200078e0217 */
[----:B------:R-:W-:-:S02]  /*0e50*/  ISETP.GE.OR P1, PT, R14, c[0x0][0x180], P1 ;  /* 0x000060000e007a0c */ /* 0x000fc40000f26670 */
[----:B------:R-:W-:Y:S01]  /*0e60*/  SHF.R.S32.HI R18, RZ, 0x3, R6 ;  /* 0x00000003ff127819 */ /* 0x000fe20000011406 */
[----:B------:R-:W-:Y:S01]  /*0e70*/  IMAD.SHL.U32 R7, R3, 0x8, RZ ;  /* 0x0000000803077824 */ /* 0x000fe200078e00ff */
[----:B------:R-:W-:Y:S02]  /*0e80*/  ISETP.GE.AND P0, PT, R21, c[0x0][0x17c], PT ;  /* 0x00005f0015007a0c */ /* 0x000fe40003f06270 */
[----:B------:R-:W-:Y:S02]  /*0e90*/  SHF.R.S32.HI R20, RZ, 0x3, R11 ;  /* 0x00000003ff147819 */ /* 0x000fe4000001140b */
[----:B------:R-:W-:Y:S02]  /*0ea0*/  ISETP.GE.AND P2, PT, R22, c[0x0][0x17c], PT ;  /* 0x00005f0016007a0c */ /* 0x000fe40003f46270 */
[----:B------:R-:W-:Y:S02]  /*0eb0*/  SHF.R.S32.HI R2, RZ, 0x1f, R7 ;  /* 0x0000001fff027819 */ /* 0x000fe40000011407 */
[----:B------:R-:W-:-:S02]  /*0ec0*/  ISETP.GE.OR P0, PT, R18, c[0x0][0x180], P0 ;  /* 0x0000600012007a0c */ /* 0x000fc40000706670 */
[----:B------:R-:W-:Y:S02]  /*0ed0*/  ISETP.GE.OR P2, PT, R20, c[0x0][0x180], P2 ;  /* 0x0000600014007a0c */ /* 0x000fe40001746670 */
[----:B------:R-:W-:Y:S01]  /*0ee0*/  LEA.HI R6, R2, R7, RZ, 0x6 ;  /* 0x0000000702067211 */ /* 0x000fe200078f30ff */
[----:B------:R-:W-:Y:S01]  /*0ef0*/  @!P1 IMAD R2, R14, c[0x0][0x17c], RZ ;  /* 0x00005f000e029a24 */ /* 0x000fe200078e02ff */
[----:B------:R-:W-:Y:S02]  /*0f00*/  @!P1 SHF.R.S32.HI R9, RZ, 0x1f, R17 ;  /* 0x0000001fff099819 */ /* 0x000fe40000011411 */
[----:B------:R-:W-:Y:S02]  /*0f10*/  LOP3.LUT R6, R6, 0xffffffc0, RZ, 0xc0, !PT ;  /* 0xffffffc006067812 */ /* 0x000fe400078ec0ff */
[----:B------:R-:W-:Y:S02]  /*0f20*/  @!P1 IADD3 R13, P3, R17, R2, RZ ;  /* 0x00000002110d9210 */ /* 0x000fe40007f7e0ff */
[----:B------:R-:W-:Y:S01]  /*0f30*/  SHF.R.S32.HI R4, RZ, 0x1f, R3 ;  /* 0x0000001fff047819 */ /* 0x000fe20000011403 */
[----:B------:R-:W-:Y:S01]  /*0f40*/  IMAD.IADD R17, R7, 0x1, -R6 ;  /* 0x0000000107117824 */ /* 0x000fe200078e0a06 */
[----:B------:R-:W-:Y:S01]  /*0f50*/  @!P1 LEA.HI.X.SX32 R16, R2, R9, 0x1, P3 ;  /* 0x0000000902109211 */ /* 0x000fe200018f0eff */
[----:B------:R-:W-:Y:S01]  /*0f60*/  @!P0 IMAD R6, R18, c[0x0][0x17c], RZ ;  /* 0x00005f0012068a24 */ /* 0x000fe200078e02ff */
[----:B------:R-:W-:Y:S01]  /*0f70*/  LEA.HI R12, R4, R3, RZ, 0x3 ;  /* 0x00000003040c7211 */ /* 0x000fe200078f18ff */
[----:B------:R-:W-:Y:S01]  /*0f80*/  @!P2 IMAD R7, R20, c[0x0][0x17c], RZ ;  /* 0x00005f001407aa24 */ /* 0x000fe200078e02ff */
[----:B------:R-:W-:Y:S01]  /*0f90*/  @!P1 LEA R2, P3, R13, c[0x0][0x168], 0x1 ;  /* 0x00005a000d029a11 */ /* 0x000fe200078608ff */
[----:B------:R-:W-:Y:S01]  /*0fa0*/  @!P1 IMAD R4, R14, 0x48, R15 ;  /* 0x000000480e049824 */ /* 0x000fe200078e020f */
[----:B------:R-:W-:Y:S01]  /*0fb0*/  @!P0 SHF.R.S32.HI R9, RZ, 0x1f, R21 ;  /* 0x0000001fff098819 */ /* 0x000fe20000011415 */
[----:B------:R-:W-:Y:S01]  /*0fc0*/  @!P0 IMAD R11, R18, 0x48, R19 ;  /* 0x00000048120b8824 */ /* 0x000fe200078e0213 */
[----:B------:R-:W-:Y:S01]  /*0fd0*/  @!P0 IADD3 R15, P4, R21, R6, RZ ;  /* 0x00000006150f8210 */ /* 0x000fe20007f9e0ff */
[----:B------:R-:W-:Y:S01]  /*0fe0*/  IMAD.IADD R19, R0, 0x1, R17 ;  /* 0x0000000100137824 */ /* 0x000fe200078e0211 */
[----:B------:R-:W-:Y:S01]  /*0ff0*/  @!P2 SHF.R.S32.HI R8, RZ, 0x1f, R22 ;  /* 0x0000001fff08a819 */ /* 0x000fe20000011416 */
[----:B------:R-:W-:Y:S01]  /*1000*/  @!P0 IMAD.SHL.U32 R11, R11, 0x2, RZ ;  /* 0x000000020b0b8824 */ /* 0x000fe200078e00ff */
[----:B------:R-:W-:-:S02]  /*1010*/  @!P2 IADD3 R14, P5, R22, R7, RZ ;  /* 0x00000007160ea210 */ /* 0x000fc40007fbe0ff */
[----:B------:R-:W-:Y:S01]  /*1020*/  @!P1 LEA.HI.X R3, R13, c[0x0][0x16c], R16, 0x1, P3 ;  /* 0x00005b000d039a11 */ /* 0x000fe200018f0c10 */
[----:B------:R-:W-:Y:S01]  /*1030*/  @!P1 IMAD.SHL.U32 R13, R4, 0x2, RZ ;  /* 0x00000002040d9824 */ /* 0x000fe200078e00ff */
[----:B------:R-:W-:Y:S01]  /*1040*/  @!P0 LEA.HI.X.SX32 R16, R6, R9, 0x1, P4 ;  /* 0x0000000906108211 */ /* 0x000fe200020f0eff */
[----:B------:R-:W-:Y:S01]  /*1050*/  @!P2 IMAD R4, R20, 0x48, R23 ;  /* 0x000000481404a824 */ /* 0x000fe200078e0217 */
[----:B------:R-:W-:Y:S02]  /*1060*/  @!P2 LEA.HI.X.SX32 R9, R7, R8, 0x1, P5 ;  /* 0x000000080709a211 */ /* 0x000fe400028f0eff */
[C---:B------:R-:W-:Y:S01]  /*1070*/  @!P0 LEA R6, P3, R15.reuse, c[0x0][0x168], 0x1 ;  /* 0x00005a000f068a11 */ /* 0x040fe200078608ff */
[----:B------:R-:W-:Y:S01]  /*1080*/  @!PT LDS RZ, [RZ] ;  /* 0x00000000fffff984 */ /* 0x000fe20000000800 */
[----:B------:R-:W-:Y:S01]  /*1090*/  @!PT LDS RZ, [RZ] ;  /* 0x00000000fffff984 */ /* 0x000fe20000000800 */
[----:B------:R-:W-:Y:S01]  /*10a0*/  @!PT LDS RZ, [RZ] ;  /* 0x00000000fffff984 */ /* 0x000fe20000000800 */
[----:B------:R1:W-:Y:S01]  /*10b0*/  @!P1 LDGSTS.E.128 [R13+0x3080], [R2.64] ;  /* 0x03080000020d9fae */ /* 0x0003e2000b921c44 */
[----:B------:R-:W-:Y:S02]  /*10c0*/  @!P2 LEA R8, P4, R14, c[0x0][0x168], 0x1 ;  /* 0x00005a000e08aa11 */ /* 0x000fe400078808ff */
[----:B------:R-:W-:Y:S01]  /*10d0*/  @!P0 LEA.HI.X R7, R15, c[0x0][0x16c], R16, 0x1, P3 ;  /* 0x00005b000f078a11 */ /* 0x000fe200018f0c10 */
[----:B------:R-:W-:Y:S01]  /*10e0*/  @!P2 IMAD.SHL.U32 R15, R4, 0x2, RZ ;  /* 0x00000002040fa824 */ /* 0x000fe200078e00ff */
[----:B------:R-:W-:-:S02]  /*10f0*/  @!P2 LEA.HI.X R9, R14, c[0x0][0x16c], R9, 0x1, P4 ;  /* 0x00005b000e09aa11 */ /* 0x000fc400020f0c09 */
[----:B------:R-:W-:Y:S01]  /*1100*/  SHF.R.S32.HI R12, RZ, 0x3, R12 ;  /* 0x00000003ff0c7819 */ /* 0x000fe2000001140c */
[----:B------:R1:W-:Y:S01]  /*1110*/  @!P0 LDGSTS.E.128 [R11+0x3080], [R6.64] ;  /* 0x03080000060b8fae */ /* 0x0003e2000b921c44 */
[----:B------:R-:W-:Y:S02]  /*1120*/  ISETP.GE.AND P1, PT, R19, c[0x0][0x17c], PT ;  /* 0x00005f0013007a0c */ /* 0x000fe40003f26270 */
[----:B------:R-:W-:Y:S01]  /*1130*/  ISETP.GE.AND P0, PT, R10, RZ, PT ;  /* 0x000000ff0a00720c */ /* 0x000fe20003f06270 */
[----:B------:R1:W-:Y:S01]  /*1140*/  @!P2 LDGSTS.E.128 [R15+0x3080], [R8.64] ;  /* 0x03080000080fafae */ /* 0x0003e2000b921c44 */
[----:B------:R-:W-:Y:S02]  /*1150*/  ISETP.GE.OR P1, PT, R12, c[0x0][0x180], P1 ;  /* 0x000060000c007a0c */ /* 0x000fe40000f26670 */
[----:B------:R-:W-:-:S11]  /*1160*/  IADD3 R10, R10, 0x80, RZ ;  /* 0x000000800a0a7810 */ /* 0x000fd60007ffe0ff */
[----:B------:R-:W-:Y:S05]  /*1170*/  @P1 BRA `(.L_x_21) ;  /* 0x0000009000001947 */ /* 0x000fea0003800000 */
[C---:B-1----:R-:W-:Y:S01]  /*1180*/  IMAD R2, R12.reuse, c[0x0][0x17c], RZ ;  /* 0x00005f000c027a24 */ /* 0x042fe200078e02ff */
[----:B------:R-:W-:Y:S01]  /*1190*/  SHF.R.S32.HI R3, RZ, 0x1f, R19 ;  /* 0x0000001fff037819 */ /* 0x000fe20000011413 */
[----:B------:R-:W-:-:S03]  /*11a0*/  IMAD R4, R12, 0x48, R17 ;  /* 0x000000480c047824 */ /* 0x000fc600078e0211 */
[----:B------:R-:W-:Y:S01]  /*11b0*/  IADD3 R6, P1, R19, R2, RZ ;  /* 0x0000000213067210 */ /* 0x000fe20007f3e0ff */
[----:B------:R-:W-:-:S03]  /*11c0*/  IMAD.SHL.U32 R7, R4, 0x2, RZ ;  /* 0x0000000204077824 */ /* 0x000fc600078e00ff */
[----:B------:R-:W-:Y:S02]  /*11d0*/  LEA.HI.X.SX32 R3, R2, R3, 0x1, P1 ;  /* 0x0000000302037211 */ /* 0x000fe400008f0eff */
[----:B------:R-:W-:-:S04]  /*11e0*/  LEA R2, P1, R6, c[0x0][0x168], 0x1 ;  /* 0x00005a0006027a11 */ /* 0x000fc800078208ff */
[----:B------:R-:W-:-:S05]  /*11f0*/  LEA.HI.X R3, R6, c[0x0][0x16c], R3, 0x1, P1 ;  /* 0x00005b0006037a11 */ /* 0x000fca00008f0c03 */
[----:B------:R1:W-:Y:S04]  /*1200*/  LDGSTS.E.128 [R7+0x3080], [R2.64] ;  /* 0x0308000002077fae */ /* 0x0003e8000b921c44 */
.L_x_21:
[----:B-1----:R-:W-:Y:S05]  /*1210*/  BSYNC B2 ;  /* 0x0000000000027941 */ /* 0x002fea0003800000 */
.L_x_20:
[----:B------:R-:W-:Y:S05]  /*1220*/  @!P0 BRA `(.L_x_22) ;  /* 0xfffffa4000008947 */ /* 0x000fea000383ffff */
.L_x_14:
[----:B------:R-:W-:Y:S05]  /*1230*/  BSYNC B1 ;  /* 0x0000000000017941 */ /* 0x000fea0003800000 */
.L_x_13:
[----:B------:R-:W0:Y:S02]  /*1240*/  LDGDEPBAR ;  /* 0x00000000000079af */ /* 0x000e240000000000 */
.L_x_2:
[----:B------:R-:W-:-:S04]  /*1250*/  DEPBAR.LE SB0, 0x0 ;  /* 0x000080000000791a */ /* 0x000fc80000000000 */
.L_x_1:
[----:B------:R-:W-:Y:S05]  /*1260*/  BSYNC B0 ;  /* 0x0000000000007941 */ /* 0x000fea0003800000 */
.L_x_0:
[----:B------:R-:W-:Y:S01]  /*1270*/  IMAD.MOV.U32 R4, RZ, RZ, c[0x0][0x180] ;  /* 0x00006000ff047624 */ /* 0x000fe200078e00ff */
[----:B------:R-:W-:Y:S01]  /*1280*/  BAR.SYNC.DEFER_BLOCKING 0x0 ;  /* 0x0000000000007b1d */ /* 0x000fe20000010000 */
[----:B------:R-:W-:Y:S01]  /*1290*/  IMAD.MOV.U32 R58, RZ, RZ, RZ ;  /* 0x000000ffff3a7224 */ /* 0x000fe200078e00ff */
[----:B------:R-:W-:Y:S01]  /*12a0*/  CS2R R56, SRZ ;  /* 0x0000000000387805 */ /* 0x000fe2000001ff00 */
[----:B------:R-:W-:Y:S01]  /*12b0*/  IMAD.MOV.U32 R60, RZ, RZ, RZ ;  /* 0x000000ffff3c7224 */ /* 0x000fe200078e00ff */
[----:B------:R-:W-:Y:S01]  /*12c0*/  ISETP.GE.AND P0, PT, R4, 0x1, PT ;  /* 0x000000010400780c */ /* 0x000fe20003f06270 */
[----:B------:R-:W-:Y:S01]  /*12d0*/  CS2R R54, SRZ ;  /* 0x0000000000367805 */ /* 0x000fe2000001ff00 */
[----:B------:R-:W-:Y:S01]  /*12e0*/  IMAD.MOV.U32 R62, RZ, RZ, RZ ;  /* 0x000000ffff3e7224 */ /* 0x000fe200078e00ff */
        /* <DEDUP_REMOVED lines=10> */
[----:B-1----:R-:W-:Y:S01]  /*1390*/  CS2R R2, SRZ ;  /* 0x0000000000027805 */ /* 0x002fe2000001ff00 */
[----:B------:R-:W-:Y:S05]  /*13a0*/  @!P0 BRA `(.L_x_23) ;  /* 0x00001e3000008947 */ /* 0x000fea0003800000 */
[----:B------:R-:W-:Y:S01]  /*13b0*/  IADD3 R3, R4, 0xf, RZ ;  /* 0x0000000f04037810 */ /* 0x000fe20007ffe0ff */
[C---:B------:R-:W-:Y:S01]  /*13c0*/  IMAD.SHL.U32 R79, R74.reuse, 0x8, RZ ;  /* 0x000000084a4f7824 */ /* 0x040fe200078e00ff */
[----:B------:R-:W-:Y:S01]  /*13d0*/  IADD3 R4, R74, 0x20, RZ ;  /* 0x000000204a047810 */ /* 0x000fe20007ffe0ff */
[----:B------:R-:W-:Y:S01]  /*13e0*/  IMAD.MOV.U32 R85, RZ, RZ, RZ ;  /* 0x000000ffff557224 */ /* 0x000fe200078e00ff */
[----:B------:R-:W-:Y:S01]  /*13f0*/  SHF.R.S32.HI R6, RZ, 0x1f, R3 ;  /* 0x0000001fff067819 */ /* 0x000fe20000011403 */
[----:B------:R-:W-:Y:S01]  /*1400*/  IMAD.MOV.U32 R58, RZ, RZ, RZ ;  /* 0x000000ffff3a7224 */ /* 0x000fe200078e00ff */
[----:B------:R-:W-:Y:S01]  /*1410*/  SHF.R.S32.HI R2, RZ, 0x1f, R79 ;  /* 0x0000001fff027819 */ /* 0x000fe2000001144f */
[----:B------:R-:W-:Y:S01]  /*1420*/  IMAD.SHL.U32 R81, R4, 0x8, RZ ;  /* 0x0000000804517824 */ /* 0x000fe200078e00ff */
[----:B------:R-:W-:Y:S01]  /*1430*/  IADD3 R77, R74, 0x40, RZ ;  /* 0x000000404a4d7810 */ /* 0x000fe20007ffe0ff */
[----:B------:R-:W-:Y:S01]  /*1440*/  CS2R R56, SRZ ;  /* 0x0000000000387805 */ /* 0x000fe2000001ff00 */
[----:B------:R-:W-:Y:S01]  /*1450*/  LEA.HI R94, R6, R3, RZ, 0x4 ;  /* 0x00000003065e7211 */ /* 0x000fe200078f20ff */
[----:B------:R-:W-:Y:S01]  /*1460*/  IMAD.MOV.U32 R60, RZ, RZ, RZ ;  /* 0x000000ffff3c7224 */ /* 0x000fe200078e00ff */
[CC--:B------:R-:W-:Y:S01]  /*1470*/  LEA.HI R3, R2.reuse, R79.reuse, RZ, 0x4 ;  /* 0x0000004f02037211 */ /* 0x0c0fe200078f20ff */
[----:B------:R-:W-:Y:S01]  /*1480*/  IMAD.SHL.U32 R83, R77, 0x8, RZ ;  /* 0x000000084d537824 */ /* 0x000fe200078e00ff */
[----:B------:R-:W-:Y:S01]  /*1490*/  LEA.HI R2, R2, R79, RZ, 0x6 ;  /* 0x0000004f02027211 */ /* 0x000fe200078f30ff */
[----:B------:R-:W-:Y:S01]  /*14a0*/  CS2R R54, SRZ ;  /* 0x0000000000367805 */ /* 0x000fe2000001ff00 */
[----:B------:R-:W-:Y:S01]  /*14b0*/  LOP3.LUT R78, R3, 0xfffffff0, RZ, 0xc0, !PT ;  /* 0xfffffff0034e7812 */ /* 0x000fe200078ec0ff */
[----:B------:R-:W-:Y:S01]  /*14c0*/  IMAD.MOV.U32 R62, RZ, RZ, RZ ;  /* 0x000000ffff3e7224 */ /* 0x000fe200078e00ff */
[----:B------:R-:W-:Y:S01]  /*14d0*/  LOP3.LUT R2, R2, 0xffffffc0, RZ, 0xc0, !PT ;  /* 0xffffffc002027812 */ /* 0x000fe200078ec0ff */
[----:B------:R-:W-:Y:S01]  /*14e0*/  CS2R R52, SRZ ;  /* 0x0000000000347805 */ /* 0x000fe2000001ff00 */
[----:B------:R-:W-:Y:S01]  /*14f0*/  SHF.R.S32.HI R6, RZ, 0x1f, R81 ;  /* 0x0000001fff067819 */ /* 0x000fe20000011451 */
[C---:B------:R-:W-:Y:S01]  /*1500*/  IMAD.IADD R78, R79.reuse, 0x1, -R78 ;  /* 0x000000014f4e7824 */ /* 0x040fe200078e0a4e */
[----:B------:R-:W-:Y:S01]  /*1510*/  SHF.R.S32.HI R8, RZ, 0x1f, R83 ;  /* 0x0000001fff087819 */ /* 0x000fe20000011453 */
[----:B------:R-:W-:Y:S01]  /*1520*/  IMAD.IADD R79, R79, 0x1, -R2 ;  /* 0x000000014f4f7824 */ /* 0x000fe200078e0a02 */
[----:B------:R-:W-:Y:S01]  /*1530*/  LEA.HI R2, R6, R81, RZ, 0x4 ;  /* 0x0000005106027211 */ /* 0x000fe200078f20ff */
[----:B------:R-:W-:Y:S01]  /*1540*/  IMAD.MOV.U32 R64, RZ, RZ, RZ ;  /* 0x000000ffff407224 */ /* 0x000fe200078e00ff */
[----:B------:R-:W-:Y:S01]  /*1550*/  LEA.HI R3, R8, R83, RZ, 0x4 ;  /* 0x0000005308037211 */ /* 0x000fe200078f20ff */
[----:B------:R-:W-:Y:S01]  /*1560*/  CS2R R50, SRZ ;  /* 0x0000000000327805 */ /* 0x000fe2000001ff00 */
[-C--:B------:R-:W-:Y:S01]  /*1570*/  LEA.HI R86, R5, R74.reuse, RZ, 0x3 ;  /* 0x0000004a05567211 */ /* 0x080fe200078f18ff */
[----:B------:R-:W-:Y:S01]  /*1580*/  IMAD.MOV.U32 R66, RZ, RZ, RZ ;  /* 0x000000ffff427224 */ /* 0x000fe200078e00ff */
[----:B------:R-:W-:Y:S01]  /*1590*/  LEA.HI R6, R6, R81, RZ, 0x6 ;  /* 0x0000005106067211 */ /* 0x000fe200078f30ff */
[----:B------:R-:W-:Y:S01]  /*15a0*/  CS2R R48, SRZ ;  /* 0x0000000000307805 */ /* 0x000fe2000001ff00 */
[----:B------:R-:W-:Y:S01]  /*15b0*/  LEA.HI R8, R8, R83, RZ, 0x6 ;  /* 0x0000005308087211 */ /* 0x000fe200078f30ff */
[----:B------:R-:W-:Y:S01]  /*15c0*/  IMAD.MOV.U32 R68, RZ, RZ, RZ ;  /* 0x000000ffff447224 */ /* 0x000fe200078e00ff */
[----:B------:R-:W-:Y:S01]  /*15d0*/  LEA.HI R89, R74, R74, RZ, 0x1 ;  /* 0x0000004a4a597211 */ /* 0x000fe200078f08ff */
[----:B------:R-:W-:Y:S01]  /*15e0*/  CS2R R46, SRZ ;  /* 0x00000000002e7805 */ /* 0x000fe2000001ff00 */
[----:B------:R-:W-:Y:S01]  /*15f0*/  SHF.R.S32.HI R5, RZ, 0x1f, R4 ;  /* 0x0000001fff057819 */ /* 0x000fe20000011404 */
[----:B------:R-:W-:Y:S01]  /*1600*/  IMAD.MOV.U32 R70, RZ, RZ, RZ ;  /* 0x000000ffff467224 */ /* 0x000fe200078e00ff */
[----:B------:R-:W-:Y:S01]  /*1610*/  LEA.HI R90, R4, R4, RZ, 0x1 ;  /* 0x00000004045a7211 */ /* 0x000fe200078f08ff */
[----:B------:R-:W-:Y:S01]  /*1620*/  CS2R R44, SRZ ;  /* 0x00000000002c7805 */ /* 0x000fe2000001ff00 */
[----:B------:R-:W-:Y:S01]  /*1630*/  LEA.HI R91, R77, R77, RZ, 0x1 ;  /* 0x0000004d4d5b7211 */ /* 0x000fe200078f08ff */
[----:B------:R-:W-:Y:S01]  /*1640*/  IMAD.MOV.U32 R72, RZ, RZ, RZ ;  /* 0x000000ffff487224 */ /* 0x000fe200078e00ff */
[----:B------:R-:W-:Y:S01]  /*1650*/  IMNMX R87, R74, 0xe0, !PT ;  /* 0x000000e04a577817 */ /* 0x000fe20007800200 */
[----:B------:R-:W-:Y:S01]  /*1660*/  IMAD.IADD R100, R0, 0x1, R79 ;  /* 0x0000000100647824 */ /* 0x000fe200078e024f */
[----:B------:R-:W-:-:S02]  /*1670*/  IMNMX R7, R74, 0x60, !PT ;  /* 0x000000604a077817 */ /* 0x000fc40007800200 */
[----:B------:R-:W-:Y:S02]  /*1680*/  LOP3.LUT R2, R2, 0xfffffff0, RZ, 0xc0, !PT ;  /* 0xfffffff002027812 */ /* 0x000fe400078ec0ff */
[----:B------:R-:W-:Y:S02]  /*1690*/  LOP3.LUT R82, R3, 0xfffffff0, RZ, 0xc0, !PT ;  /* 0xfffffff003527812 */ /* 0x000fe400078ec0ff */
[----:B------:R-:W-:Y:S01]  /*16a0*/  LOP3.LUT R6, R6, 0xffffffc0, RZ, 0xc0, !PT ;  /* 0xffffffc006067812 */ /* 0x000fe200078ec0ff */
[----:B------:R-:W-:Y:S01]  /*16b0*/  IMAD.IADD R80, R81, 0x1, -R2 ;  /* 0x0000000151507824 */ /* 0x000fe200078e0a02 */
[----:B------:R-:W-:Y:S01]  /*16c0*/  LOP3.LUT R8, R8, 0xffffffc0, RZ, 0xc0, !PT ;  /* 0xffffffc008087812 */ /* 0x000fe200078ec0ff */
[----:B------:R-:W-:Y:S01]  /*16d0*/  IMAD.IADD R82, R83, 0x1, -R82 ;  /* 0x0000000153527824 */ /* 0x000fe200078e0a52 */
[----:B------:R-:W-:Y:S01]  /*16e0*/  LEA.HI R5, R5, R4, RZ, 0x3 ;  /* 0x0000000405057211 */ /* 0x000fe200078f18ff */
[----:B------:R-:W-:Y:S01]  /*16f0*/  IMAD.IADD R81, R81, 0x1, -R6 ;  /* 0x0000000151517824 */ /* 0x000fe200078e0a06 */
[----:B------:R-:W-:Y:S01]  /*1700*/  SHF.R.S32.HI R89, RZ, 0x1, R89 ;  /* 0x00000001ff597819 */ /* 0x000fe20000011459 */
[----:B------:R-:W-:Y:S01]  /*1710*/  IMAD.IADD R83, R83, 0x1, -R8 ;  /* 0x0000000153537824 */ /* 0x000fe200078e0a08 */
[----:B------:R-:W-:Y:S01]  /*1720*/  SHF.R.S32.HI R90, RZ, 0x1, R90 ;  /* 0x00000001ff5a7819 */ /* 0x000fe2000001145a */
[----:B------:R-:W-:Y:S01]  /*1730*/  CS2R R2, SRZ ;  /* 0x0000000000027805 */ /* 0x000fe2000001ff00 */
[----:B------:R-:W-:Y:S01]  /*1740*/  SHF.R.S32.HI R91, RZ, 0x1, R91 ;  /* 0x00000001ff5b7819 */ /* 0x000fe2000001145b */
[C---:B------:R-:W-:Y:S01]  /*1750*/  IMAD.IADD R103, R75.reuse, 0x1, R89 ;  /* 0x000000014b677824 */ /* 0x040fe200078e0259 */
[C---:B------:R-:W-:Y:S01]  /*1760*/  IADD3 R87, -R74.reuse, 0x1f, R87 ;  /* 0x0000001f4a577810 */ /* 0x040fe20007ffe157 */
[C---:B------:R-:W-:Y:S01]  /*1770*/  IMAD.IADD R104, R75.reuse, 0x1, R90 ;  /* 0x000000014b687824 */ /* 0x040fe200078e025a */
[----:B------:R-:W-:Y:S01]  /*1780*/  IADD3 R88, -R74, 0x1f, R7 ;  /* 0x0000001f4a587810 */ /* 0x000fe20007ffe107 */
[----:B------:R-:W-:Y:S01]  /*1790*/  IMAD.IADD R105, R75, 0x1, R91 ;  /* 0x000000014b697824 */ /* 0x000fe200078e025b */
[----:B------:R-:W-:Y:S01]  /*17a0*/  SHF.R.S32.HI R4, RZ, 0x1f, R77 ;  /* 0x0000001fff047819 */ /* 0x000fe2000001144d */
[----:B------:R-:W-:Y:S01]  /*17b0*/  IMAD R97, R103, c[0x0][0x180], RZ ;  /* 0x0000600067617a24 */ /* 0x000fe200078e02ff */
[----:B------:R-:W-:Y:S01]  /*17c0*/  LEA.HI R93, R87, 0x1, RZ, 0x1b ;  /* 0x00000001575d7811 */ /* 0x000fe200078fd8ff */
[----:B------:R-:W-:Y:S01]  /*17d0*/  IMAD R98, R104, c[0x0][0x180], RZ ;  /* 0x0000600068627a24 */ /* 0x000fe200078e02ff */
[----:B------:R-:W-:Y:S01]  /*17e0*/  LEA.HI R4, R4, R77, RZ, 0x3 ;  /* 0x0000004d04047211 */ /* 0x000fe200078f18ff */
[----:B------:R-:W-:Y:S01]  /*17f0*/  IMAD R99, R105, c[0x0][0x180], RZ ;  /* 0x0000600069637a24 */ /* 0x000fe200078e02ff */
[----:B------:R-:W-:Y:S01]  /*1800*/  LEA.HI R95, R88, 0x1, RZ, 0x1b ;  /* 0x00000001585f7811 */ /* 0x000fe200078fd8ff */
[----:B------:R-:W-:Y:S01]  /*1810*/  IMAD.IADD R101, R0, 0x1, R81 ;  /* 0x0000000100657824 */ /* 0x000fe200078e0251 */
[----:B------:R-:W-:Y:S01]  /*1820*/  IADD3 R84, R74, 0x60, RZ ;  /* 0x000000604a547810 */ /* 0x000fe20007ffe0ff */
[----:B------:R-:W-:Y:S01]  /*1830*/  IMAD.IADD R102, R0, 0x1, R83 ;  /* 0x0000000100667824 */ /* 0x000fe200078e0253 */
[----:B------:R-:W-:-:S02]  /*1840*/  SHF.R.S32.HI R86, RZ, 0x3, R86 ;  /* 0x00000003ff567819 */ /* 0x000fc40000011456 */
[----:B------:R-:W-:Y:S02]  /*1850*/  SHF.R.S32.HI R92, RZ, 0x3, R5 ;  /* 0x00000003ff5c7819 */ /* 0x000fe40000011405 */
[----:B------:R-:W-:Y:S02]  /*1860*/  SHF.R.S32.HI R94, RZ, 0x4, R94 ;  /* 0x00000004ff5e7819 */ /* 0x000fe4000001145e */
[----:B------:R-:W-:Y:S02]  /*1870*/  SHF.R.S32.HI R96, RZ, 0x3, R4 ;  /* 0x00000003ff607819 */ /* 0x000fe40000011404 */
[----:B------:R-:W-:Y:S02]  /*1880*/  LOP3.LUT R93, R93, 0x3, RZ, 0xc0, !PT ;  /* 0x000000035d5d7812 */ /* 0x000fe400078ec0ff */
[----:B------:R-:W-:Y:S02]  /*1890*/  LOP3.LUT R95, R95, 0x3, RZ, 0xc0, !PT ;  /* 0x000000035f5f7812 */ /* 0x000fe400078ec0ff */
.L_x_49:
[----:B------:R-:W-:-:S13]  /*18a0*/  ISETP.GE.AND P0, PT, R74, 0x20, PT ;  /* 0x000000204a00780c */ /* 0x000fda0003f06270 */
[----:B-1----:R-:W-:Y:S05]  /*18b0*/  @!P0 BRA `(.L_x_24) ;  /* 0x0000036000008947 */ /* 0x002fea0003800000 */
[----:B------:R-:W1:Y:S01]  /*18c0*/  S2R R7, SR_LANEID ;  /* 0x0000000000077919 */ /* 0x000e620000000000 */
[----:B------:R-:W-:Y:S01]  /*18d0*/  LOP3.LUT R4, R85, 0x1, RZ, 0xc0, !PT ;  /* 0x0000000155047812 */ /* 0x000fe200078ec0ff */
[----:B------:R-:W-:Y:S01]  /*18e0*/  IMAD.MOV.U32 R9, RZ, RZ, 0x1800 ;  /* 0x00001800ff097424 */ /* 0x000fe200078e00ff */
[----:B------:R-:W-:Y:S01]  /*18f0*/  WARPSYNC 0xffffffff ;  /* 0xffffffff00007948 */ /* 0x000fe20003800000 */
[--C-:B-1----:R-:W-:Y:S02]  /*1900*/  SHF.R.U32.HI R5, RZ, 0x3, R7.reuse ;  /* 0x00000003ff057819 */ /* 0x102fe40000011607 */
[----:B------:R-:W-:Y:S02]  /*1910*/  LOP3.LUT R6, R7, 0x7, RZ, 0xc0, !PT ;  /* 0x0000000707067812 */ /* 0x000fe400078ec0ff */
[----:B------:R-:W-:Y:S01]  /*1920*/  SHF.R.U32.HI R7, RZ, 0x4, R7 ;  /* 0x00000004ff077819 */ /* 0x000fe20000011607 */
[----:B------:R-:W-:Y:S02]  /*1930*/  IMAD.SHL.U32 R11, R5, 0x8, RZ ;  /* 0x00000008050b7824 */ /* 0x000fe400078e00ff */
[----:B------:R-:W-:-:S02]  /*1940*/  IMAD R5, R4, R9, 0x80 ;  /* 0x0000008004057424 */ /* 0x000fc400078e0209 */
[----:B------:R-:W-:Y:S01]  /*1950*/  IMAD.SHL.U32 R7, R7, 0x8, RZ ;  /* 0x0000000807077824 */ /* 0x000fe200078e00ff */
[----:B------:R-:W-:Y:S01]  /*1960*/  LOP3.LUT R6, R11, 0x8, R6, 0xe2, !PT ;  /* 0x000000080b067812 */ /* 0x000fe200078ee206 */
[----:B------:R-:W-:Y:S02]  /*1970*/  IMAD R5, R76, 0x7e0, R5 ;  /* 0x000007e04c057824 */ /* 0x000fe400078e0205 */
[----:B------:R-:W-:Y:S02]  /*1980*/  IMAD R4, R4, 0x900, RZ ;  /* 0x0000090004047824 */ /* 0x000fe400078e02ff */
[C-C-:B------:R-:W-:Y:S01]  /*1990*/  IMAD R8, R6.reuse, 0x18, R7.reuse ;  /* 0x0000001806087824 */ /* 0x140fe200078e0207 */
[----:B------:R-:W-:Y:S01]  /*19a0*/  IADD3 R9, R5, 0x300, RZ ;  /* 0x0000030005097810 */ /* 0x000fe20007ffe0ff */
[----:B------:R-:W-:Y:S01]  /*19b0*/  IMAD R12, R6, 0x48, R7 ;  /* 0x00000048060c7824 */ /* 0x000fe200078e0207 */
[----:B------:R-:W-:Y:S01]  /*19c0*/  IADD3 R7, R4, 0x30a0, RZ ;  /* 0x000030a004077810 */ /* 0x000fe20007ffe0ff */
[----:B------:R-:W-:Y:S01]  /*19d0*/  IMAD.U32 R6, R8, 0x2, R5 ;  /* 0x0000000208067824 */ /* 0x000fe200078e0005 */
[----:B------:R-:W-:Y:S01]  /*19e0*/  IADD3 R5, R4, 0x3080, RZ ;  /* 0x0000308004057810 */ /* 0x000fe20007ffe0ff */
[----:B------:R-:W-:Y:S01]  /*19f0*/  IMAD.U32 R24, R8, 0x2, R9 ;  /* 0x0000000208187824 */ /* 0x000fe200078e0009 */
[----:B------:R-:W-:Y:S01]  /*1a00*/  IADD3 R9, R4, 0x30c0, RZ ;  /* 0x000030c004097810 */ /* 0x000fe20007ffe0ff */
[----:B------:R-:W-:Y:S01]  /*1a10*/  IMAD.U32 R108, R12, 0x2, R7 ;  /* 0x000000020c6c7824 */ /* 0x000fe200078e0007 */
[----:B------:R-:W-:Y:S01]  /*1a20*/  IADD3 R13, R4, 0x30e0, RZ ;  /* 0x000030e0040d7810 */ /* 0x000fe20007ffe0ff */
[----:B------:R-:W-:-:S02]  /*1a30*/  IMAD.U32 R109, R12, 0x2, R5 ;  /* 0x000000020c6d7824 */ /* 0x000fc400078e0005 */
[C---:B------:R-:W-:Y:S01]  /*1a40*/  IMAD.U32 R107, R12.reuse, 0x2, R9 ;  /* 0x000000020c6b7824 */ /* 0x040fe200078e0009 */
[----:B------:R-:W-:Y:S01]  /*1a50*/  LDSM.16.M88.4 R4, [R6] ;  /* 0x000000000604783b */ /* 0x000fe20000000200 */
[----:B------:R-:W-:-:S03]  /*1a60*/  IMAD.U32 R106, R12, 0x2, R13 ;  /* 0x000000020c6a7824 */ /* 0x000fc600078e000d */
[----:B------:R-:W1:Y:S04]  /*1a70*/  LDSM.16.MT88.4 R8, [R109] ;  /* 0x000000006d08783b */ /* 0x000e680000004200 */
[----:B------:R-:W2:Y:S04]  /*1a80*/  LDSM.16.MT88.4 R12, [R108] ;  /* 0x000000006c0c783b */ /* 0x000ea80000004200 */
[----:B------:R-:W3:Y:S04]  /*1a90*/  LDSM.16.MT88.4 R16, [R107] ;  /* 0x000000006b10783b */ /* 0x000ee80000004200 */
[----:B------:R-:W4:Y:S04]  /*1aa0*/  LDSM.16.MT88.4 R20, [R106] ;  /* 0x000000006a14783b */ /* 0x000f280000004200 */
[----:B------:R-:W-:Y:S04]  /*1ab0*/  LDSM.16.M88.4 R24, [R24] ;  /* 0x000000001818783b */ /* 0x000fe80000000200 */
[----:B------:R-:W5:Y:S04]  /*1ac0*/  LDSM.16.MT88.4 R28, [R109] ;  /* 0x000000006d1c783b */ /* 0x000f680000004200 */
[----:B------:R-:W3:Y:S04]  /*1ad0*/  LDSM.16.MT88.4 R32, [R108] ;  /* 0x000000006c20783b */ /* 0x000ee80000004200 */
[----:B------:R-:W3:Y:S04]  /*1ae0*/  LDSM.16.MT88.4 R36, [R107] ;  /* 0x000000006b24783b */ /* 0x000ee80000004200 */
[----:B------:R-:W3:Y:S01]  /*1af0*/  LDSM.16.MT88.4 R40, [R106] ;  /* 0x000000006a28783b */ /* 0x000ee20000004200 */
[C---:B-1----:R-:W-:Y:S08]  /*1b00*/  HMMA.16816.F16 R2, R4.reuse, R8, R2 ;  /* 0x000000080402723c */ /* 0x042ff00000000802 */
[C---:B------:R-:W-:Y:S08]  /*1b10*/  HMMA.16816.F16 R72, R4.reuse, R10, R72 ;  /* 0x0000000a0448723c */ /* 0x040ff00000000848 */
[C---:B--2---:R-:W-:Y:S08]  /*1b20*/  HMMA.16816.F16 R44, R4.reuse, R12, R44 ;  /* 0x0000000c042c723c */ /* 0x044ff0000000082c */
[C---:B------:R-:W-:Y:S08]  /*1b30*/  HMMA.16816.F16 R70, R4.reuse, R14, R70 ;  /* 0x0000000e0446723c */ /* 0x040ff00000000846 */
[C---:B---3--:R-:W-:Y:S08]  /*1b40*/  HMMA.16816.F16 R46, R4.reuse, R16, R46 ;  /* 0x00000010042e723c */ /* 0x048ff0000000082e */
[C---:B------:R-:W-:Y:S08]  /*1b50*/  HMMA.16816.F16 R68, R4.reuse, R18, R68 ;  /* 0x000000120444723c */ /* 0x040ff00000000844 */
[C---:B----4-:R-:W-:Y:S08]  /*1b60*/  HMMA.16816.F16 R48, R4.reuse, R20, R48 ;  /* 0x000000140430723c */ /* 0x050ff00000000830 */
[----:B------:R-:W-:Y:S08]  /*1b70*/  HMMA.16816.F16 R66, R4, R22, R66 ;  /* 0x000000160442723c */ /* 0x000ff00000000842 */
[C---:B-----5:R-:W-:Y:S08]  /*1b80*/  HMMA.16816.F16 R50, R24.reuse, R28, R50 ;  /* 0x0000001c1832723c */ /* 0x060ff00000000832 */
[C---:B------:R-:W-:Y:S08]  /*1b90*/  HMMA.16816.F16 R64, R24.reuse, R30, R64 ;  /* 0x0000001e1840723c */ /* 0x040ff00000000840 */
[C---:B------:R-:W-:Y:S08]  /*1ba0*/  HMMA.16816.F16 R52, R24.reuse, R32, R52 ;  /* 0x000000201834723c */ /* 0x040ff00000000834 */
[C---:B------:R-:W-:Y:S08]  /*1bb0*/  HMMA.16816.F16 R62, R24.reuse, R34, R62 ;  /* 0x00000022183e723c */ /* 0x040ff0000000083e */
[C---:B------:R-:W-:Y:S08]  /*1bc0*/  HMMA.16816.F16 R54, R24.reuse, R36, R54 ;  /* 0x000000241836723c */ /* 0x040ff00000000836 */
[C---:B------:R-:W-:Y:S08]  /*1bd0*/  HMMA.16816.F16 R60, R24.reuse, R38, R60 ;  /* 0x00000026183c723c */ /* 0x040ff0000000083c */
[C---:B------:R-:W-:Y:S08]  /*1be0*/  HMMA.16816.F16 R56, R24.reuse, R40, R56 ;  /* 0x000000281838723c */ /* 0x040ff00000000838 */
[----:B------:R-:W-:Y:S01]  /*1bf0*/  HMMA.16816.F16 R58, R24, R42, R58 ;  /* 0x0000002a183a723c */ /* 0x000fe2000000083a */
[----:B------:R-:W-:Y:S10]  /*1c00*/  @!UPT UIADD3 URZ, URZ, URZ, URZ ;  /* 0x0000003f3f3ff290 */ /* 0x000ff4000fffe03f */
[----:B------:R-:W-:Y:S11]  /*1c10*/  BRA `(.L_x_25) ;  /* 0x0000156000007947 */ /* 0x000ff60003800000 */
.L_x_24:
[----:B------:R-:W-:-:S04]  /*1c20*/  IADD3 R11, R85, 0x1, RZ ;  /* 0x00000001550b7810 */ /* 0x000fc80007ffe0ff */
[----:B------:R-:W-:-:S13]  /*1c30*/  ISETP.GE.AND P0, PT, R11, R94, PT ;  /* 0x0000005e0b00720c */ /* 0x000fda0003f06270 */
[----:B------:R-:W-:Y:S05]  /*1c40*/  @!P0 BRA `(.L_x_26) ;  /* 0x0000002000008947 */ /* 0x000fea0003800000 */
[----:B------:R-:W-:-:S04]  /*1c50*/  DEPBAR.LE SB0, 0x0 ;  /* 0x000080000000791a */ /* 0x000fc80000000000 */
[----:B------:R-:W-:Y:S05]  /*1c60*/  BRA `(.L_x_25) ;  /* 0x0000151000007947 */ /* 0x000fea0003800000 */
.L_x_26:
[----:B------:R-:W-:Y:S01]  /*1c70*/  ISETP.GT.AND P0, PT, R74, 0xff, PT ;  /* 0x000000ff4a00780c */ /* 0x000fe20003f04270 */
[----:B------:R-:W-:-:S12]  /*1c80*/  BSSY B0, `(.L_x_27) ;  /* 0x00000a2000007945 */ /* 0x000fd80003800000 */
[----:B------:R-:W-:Y:S05]  /*1c90*/  @P0 BRA `(.L_x_28) ;  /* 0x00000a0000000947 */ /* 0x000fea0003800000 */
[----:B------:R-:W-:Y:S01]  /*1ca0*/  ISETP.NE.AND P0, PT, R93, RZ, PT ;  /* 0x000000ff5d00720c */ /* 0x000fe20003f05270 */
[----:B------:R-:W-:Y:S01]  /*1cb0*/  IMAD.MOV.U32 R5, RZ, RZ, 0x1800 ;  /* 0x00001800ff057424 */ /* 0x000fe200078e00ff */
[----:B------:R-:W-:Y:S01]  /*1cc0*/  LOP3.LUT R10, R11, 0x1, RZ, 0xc0, !PT ;  /* 0x000000010b0a7812 */ /* 0x000fe200078ec0ff */
[----:B------:R-:W-:Y:S01]  /*1cd0*/  BSSY B1, `(.L_x_29) ;  /* 0x000003d000017945 */ /* 0x000fe20003800000 */
[----:B------:R-:W-:-:S03]  /*1ce0*/  IMAD.MOV.U32 R13, RZ, RZ, R74 ;  /* 0x000000ffff0d7224 */ /* 0x000fc600078e004a */
[----:B------:R-:W-:-:S06]  /*1cf0*/  IMAD R10, R10, R5, 0x80 ;  /* 0x000000800a0a7424 */ /* 0x000fcc00078e0205 */
[----:B------:R-:W-:Y:S05]  /*1d00*/  @!P0 BRA `(.L_x_30) ;  /* 0x0000039000008947 */ /* 0x000fea0003800000 */
[----:B------:R-:W-:Y:S01]  /*1d10*/  IMAD R6, R11, 0x10, R78 ;  /* 0x000000100b067824 */ /* 0x000fe200078e024e */
[----:B------:R-:W-:Y:S01]  /*1d20*/  BSSY B2, `(.L_x_31) ;  /* 0x0000010000027945 */ /* 0x000fe20003800000 */
[----:B------:R-:W-:-:S03]  /*1d30*/  ISETP.NE.AND P1, PT, R93, 0x1, PT ;  /* 0x000000015d00780c */ /* 0x000fc60003f25270 */
[----:B------:R-:W-:-:S04]  /*1d40*/  ISETP.GE.AND P0, PT, R6, c[0x0][0x180], PT ;  /* 0x0000600006007a0c */ /* 0x000fc80003f06270 */
[----:B------:R-:W-:-:S13]  /*1d50*/  ISETP.GE.OR P0, PT, R103, c[0x0][0x178], P0 ;  /* 0x00005e0067007a0c */ /* 0x000fda0000706670 */
[----:B------:R-:W-:Y:S05]  /*1d60*/  @P0 BRA `(.L_x_32) ;  /* 0x000000b000000947 */ /* 0x000fea0003800000 */
[----:B------:R-:W-:Y:S01]  /*1d70*/  SHF.R.S32.HI R4, RZ, 0x1f, R6 ;  /* 0x0000001fff047819 */ /* 0x000fe20000011406 */
[----:B------:R-:W-:Y:S01]  /*1d80*/  IMAD R7, R89, 0x18, R78 ;  /* 0x0000001859077824 */ /* 0x000fe200078e024e */
[----:B------:R-:W-:-:S03]  /*1d90*/  IADD3 R5, P0, R97, R6, RZ ;  /* 0x0000000661057210 */ /* 0x000fc60007f1e0ff */
[----:B------:R-:W-:Y:S01]  /*1da0*/  IMAD R7, R7, 0x2, R10 ;  /* 0x0000000207077824 */ /* 0x000fe200078e020a */
[----:B------:R-:W-:Y:S02]  /*1db0*/  LEA.HI.X.SX32 R6, R97, R4, 0x1, P0 ;  /* 0x0000000461067211 */ /* 0x000fe400000f0eff */
[----:B------:R-:W-:-:S04]  /*1dc0*/  LEA R4, P0, R5, c[0x0][0x160], 0x1 ;  /* 0x0000580005047a11 */ /* 0x000fc800078008ff */
[----:B------:R-:W-:-:S05]  /*1dd0*/  LEA.HI.X R5, R5, c[0x0][0x164], R6, 0x1, P0 ;  /* 0x0000590005057a11 */ /* 0x000fca00000f0c06 */
[----:B------:R-:W-:Y:S01]  /*1de0*/  @!PT LDS RZ, [RZ] ;  /* 0x00000000fffff984 */ /* 0x000fe20000000800 */
[----:B------:R-:W-:Y:S01]  /*1df0*/  @!PT LDS RZ, [RZ] ;  /* 0x00000000fffff984 */ /* 0x000fe20000000800 */
[----:B------:R-:W-:Y:S01]  /*1e00*/  @!PT LDS RZ, [RZ] ;  /* 0x00000000fffff984 */ /* 0x000fe20000000800 */
[----:B------:R1:W-:Y:S04]  /*1e10*/  LDGSTS.E.128 [R7], [R4.64] ;  /* 0x0000000004077fae */ /* 0x0003e8000b921c44 */
.L_x_32:
[----:B------:R-:W-:Y:S05]  /*1e20*/  BSYNC B2 ;  /* 0x0000000000027941 */ /* 0x000fea0003800000 */
.L_x_31:
[----:B------:R-:W-:Y:S01]  /*1e30*/  IADD3 R13, R74, 0x20, RZ ;  /* 0x000000204a0d7810 */ /* 0x000fe20007ffe0ff */
[----:B------:R-:W-:Y:S05]  /*1e40*/  @!P1 BRA `(.L_x_30) ;  /* 0x0000025000009947 */ /* 0x000fea0003800000 */
[----:B-1----:R-:W-:Y:S01]  /*1e50*/  IMAD R7, R11, 0x10, R80 ;  /* 0x000000100b077824 */ /* 0x002fe200078e0250 */
[----:B------:R-:W-:Y:S01]  /*1e60*/  BSSY B2, `(.L_x_33) ;  /* 0x0000010000027945 */ /* 0x000fe20003800000 */
[----:B------:R-:W-:-:S03]  /*1e70*/  ISETP.NE.AND P1, PT, R93, 0x2, PT ;  /* 0x000000025d00780c */ /* 0x000fc60003f25270 */
[----:B------:R-:W-:-:S04]  /*1e80*/  ISETP.GE.AND P0, PT, R7, c[0x0][0x180], PT ;  /* 0x0000600007007a0c */ /* 0x000fc80003f06270 */
[----:B------:R-:W-:-:S13]  /*1e90*/  ISETP.GE.OR P0, PT, R104, c[0x0][0x178], P0 ;  /* 0x00005e0068007a0c */ /* 0x000fda0000706670 */
[----:B------:R-:W-:Y:S05]  /*1ea0*/  @P0 BRA `(.L_x_34) ;  /* 0x000000b000000947 */ /* 0x000fea0003800000 */
[----:B------:R-:W-:Y:S02]  /*1eb0*/  SHF.R.S32.HI R5, RZ, 0x1f, R7 ;  /* 0x0000001fff057819 */ /* 0x000fe40000011407 */
[----:B------:R-:W-:Y:S01]  /*1ec0*/  IADD3 R6, P0, R98, R7, RZ ;  /* 0x0000000762067210 */ /* 0x000fe20007f1e0ff */
[----:B------:R-:W-:-:S03]  /*1ed0*/  IMAD R7, R90, 0x18, R80 ;  /* 0x000000185a077824 */ /* 0x000fc600078e0250 */
[----:B------:R-:W-:Y:S01]  /*1ee0*/  LEA.HI.X.SX32 R5, R98, R5, 0x1, P0 ;  /* 0x0000000562057211 */ /* 0x000fe200000f0eff */
[----:B------:R-:W-:Y:S01]  /*1ef0*/  IMAD R7, R7, 0x2, R10 ;  /* 0x0000000207077824 */ /* 0x000fe200078e020a */
[----:B------:R-:W-:-:S04]  /*1f00*/  LEA R4, P0, R6, c[0x0][0x160], 0x1 ;  /* 0x0000580006047a11 */ /* 0x000fc800078008ff */
[----:B------:R-:W-:-:S05]  /*1f10*/  LEA.HI.X R5, R6, c[0x0][0x164], R5, 0x1, P0 ;  /* 0x0000590006057a11 */ /* 0x000fca00000f0c05 */
[----:B------:R-:W-:Y:S01]  /*1f20*/  @!PT LDS RZ, [RZ] ;  /* 0x00000000fffff984 */ /* 0x000fe20000000800 */
[----:B------:R-:W-:Y:S01]  /*1f30*/  @!PT LDS RZ, [RZ] ;  /* 0x00000000fffff984 */ /* 0x000fe20000000800 */
[----:B------:R-:W-:Y:S01]  /*1f40*/  @!PT LDS RZ, [RZ] ;  /* 0x00000000fffff984 */ /* 0x000fe20000000800 */
[----:B------:R1:W-:Y:S04]  /*1f50*/  LDGSTS.E.128 [R7], [R4.64] ;  /* 0x0000000004077fae */ /* 0x0003e8000b921c44 */
.L_x_34:
[----:B------:R-:W-:Y:S05]  /*1f60*/  BSYNC B2 ;  /* 0x0000000000027941 */ /* 0x000fea0003800000 */
.L_x_33:
[----:B------:R-:W-:Y:S01]  /*1f70*/  IMAD.MOV.U32 R13, RZ, RZ, R77 ;  /* 0x000000ffff0d7224 */ /* 0x000fe200078e004d */
[----:B------:R-:W-:Y:S05]  /*1f80*/  @!P1 BRA `(.L_x_30) ;  /* 0x0000011000009947 */ /* 0x000fea0003800000 */
[----:B------:R-:W-:Y:S02]  /*1f90*/  IMAD R6, R11, 0x10, R82 ;  /* 0x000000100b067824 */ /* 0x000fe400078e0252 */
[----:B------:R-:W-:-:S03]  /*1fa0*/  IMAD.MOV.U32 R13, RZ, RZ, R84 ;  /* 0x000000ffff0d7224 */ /* 0x000fc600078e0054 */
[----:B------:R-:W-:-:S04]  /*1fb0*/  ISETP.GE.AND P0, PT, R6, c[0x0][0x180], PT ;  /* 0x0000600006007a0c */ /* 0x000fc80003f06270 */
[----:B------:R-:W-:-:S13]  /*1fc0*/  ISETP.GE.OR P0, PT, R105, c[0x0][0x178], P0 ;  /* 0x00005e0069007a0c */ /* 0x000fda0000706670 */
[----:B------:R-:W-:Y:S05]  /*1fd0*/  @P0 BRA `(.L_x_30) ;  /* 0x000000c000000947 */ /* 0x000fea0003800000 */
[----:B-1----:R-:W-:Y:S01]  /*1fe0*/  SHF.R.S32.HI R4, RZ, 0x1f, R6 ;  /* 0x0000001fff047819 */ /* 0x002fe20000011406 */
[----:B------:R-:W-:Y:S01]  /*1ff0*/  IMAD R7, R91, 0x18, R82 ;  /* 0x000000185b077824 */ /* 0x000fe200078e0252 */
[----:B------:R-:W-:Y:S01]  /*2000*/  IADD3 R5, P0, R99, R6, RZ ;  /* 0x0000000663057210 */ /* 0x000fe20007f1e0ff */
[----:B------:R-:W-:Y:S02]  /*2010*/  IMAD.MOV.U32 R13, RZ, RZ, R84 ;  /* 0x000000ffff0d7224 */ /* 0x000fe400078e0054 */
        /* <DEDUP_REMOVED lines=8> */
.L_x_30:
[----:B------:R-:W-:Y:S05]  /*20a0*/  BSYNC B1 ;  /* 0x0000000000017941 */ /* 0x000fea0003800000 */
.L_x_29:
[----:B------:R-:W-:-:S13]  /*20b0*/  ISETP.GE.U32.AND P0, PT, R87, 0x60, PT ;  /* 0x000000605700780c */ /* 0x000fda0003f06070 */
[----:B------:R-:W-:Y:S05]  /*20c0*/  @!P0 BRA `(.L_x_28) ;  /* 0x000005d000008947 */ /* 0x000fea0003800000 */
[----:B------:R-:W-:-:S05]  /*20d0*/  IMAD.SHL.U32 R12, R13, 0x8, RZ ;  /* 0x000000080d0c7824 */ /* 0x000fca00078e00ff */
.L_x_37:
[C---:B-1----:R-:W-:Y:S01]  /*20e0*/  IADD3 R4, R12.reuse, 0x100, RZ ;  /* 0x000001000c047810 */ /* 0x042fe20007ffe0ff */
[----:B------:R-:W-:Y:S01]  /*20f0*/  BSSY B1, `(.L_x_35) ;  /* 0x0000058000017945 */ /* 0x000fe20003800000 */
[----:B------:R-:W-:Y:S02]  /*2100*/  IADD3 R8, R12, 0x200, RZ ;  /* 0x000002000c087810 */ /* 0x000fe40007ffe0ff */
[----:B------:R-:W-:Y:S02]  /*2110*/  SHF.R.S32.HI R5, RZ, 0x1f, R4 ;  /* 0x0000001fff057819 */ /* 0x000fe40000011404 */
[----:B------:R-:W-:Y:S02]  /*2120*/  SHF.R.S32.HI R7, RZ, 0x1f, R8 ;  /* 0x0000001fff077819 */ /* 0x000fe40000011408 */
[----:B------:R-:W-:Y:S02]  /*2130*/  LEA.HI R6, R5, R4, RZ, 0x4 ;  /* 0x0000000405067211 */ /* 0x000fe400078f20ff */
[----:B------:R-:W-:-:S02]  /*2140*/  SHF.R.S32.HI R5, RZ, 0x1f, R12 ;  /* 0x0000001fff057819 */ /* 0x000fc4000001140c */
[----:B------:R-:W-:Y:S02]  /*2150*/  LEA.HI R9, R7, R8, RZ, 0x4 ;  /* 0x0000000807097211 */ /* 0x000fe400078f20ff */
[----:B------:R-:W-:Y:S02]  /*2160*/  LEA.HI R5, R5, R12, RZ, 0x4 ;  /* 0x0000000c05057211 */ /* 0x000fe400078f20ff */
[----:B------:R-:W-:Y:S02]  /*2170*/  LOP3.LUT R7, R6, 0xfffffff0, RZ, 0xc0, !PT ;  /* 0xfffffff006077812 */ /* 0x000fe400078ec0ff */
[----:B------:R-:W-:Y:S02]  /*2180*/  LOP3.LUT R9, R9, 0xfffffff0, RZ, 0xc0, !PT ;  /* 0xfffffff009097812 */ /* 0x000fe400078ec0ff */
[----:B------:R-:W-:Y:S01]  /*2190*/  LOP3.LUT R5, R5, 0xfffffff0, RZ, 0xc0, !PT ;  /* 0xfffffff005057812 */ /* 0x000fe200078ec0ff */
[----:B------:R-:W-:Y:S01]  /*21a0*/  IMAD.IADD R17, R4, 0x1, -R7 ;  /* 0x0000000104117824 */ /* 0x000fe200078e0a07 */
[C---:B------:R-:W-:Y:S01]  /*21b0*/  IADD3 R6, R13.reuse, 0x20, RZ ;  /* 0x000000200d067810 */ /* 0x040fe20007ffe0ff */
[----:B------:R-:W-:Y:S01]  /*21c0*/  IMAD.IADD R19, R8, 0x1, -R9 ;  /* 0x0000000108137824 */ /* 0x000fe200078e0a09 */
[C---:B------:R-:W-:Y:S01]  /*21d0*/  LEA.HI R4, R13.reuse, R13, RZ, 0x1 ;  /* 0x0000000d0d047211 */ /* 0x040fe200078f08ff */
[----:B------:R-:W-:Y:S01]  /*21e0*/  IMAD.IADD R9, R12, 0x1, -R5 ;  /* 0x000000010c097824 */ /* 0x000fe200078e0a05 */
[----:B------:R-:W-:Y:S01]  /*21f0*/  IADD3 R7, R13, 0x40, RZ ;  /* 0x000000400d077810 */ /* 0x000fe20007ffe0ff */
[C---:B------:R-:W-:Y:S01]  /*2200*/  IMAD R21, R11.reuse, 0x10, R17 ;  /* 0x000000100b157824 */ /* 0x040fe200078e0211 */
[----:B------:R-:W-:Y:S01]  /*2210*/  LEA.HI R6, R6, R6, RZ, 0x1 ;  /* 0x0000000606067211 */ /* 0x000fe200078f08ff */
[C---:B------:R-:W-:Y:S01]  /*2220*/  IMAD R15, R11.reuse, 0x10, R9 ;  /* 0x000000100b0f7824 */ /* 0x040fe200078e0209 */
[----:B------:R-:W-:Y:S01]  /*2230*/  SHF.R.S32.HI R14, RZ, 0x1, R4 ;  /* 0x00000001ff0e7819 */ /* 0x000fe20000011404 */
[----:B------:R-:W-:Y:S01]  /*2240*/  IMAD R23, R11, 0x10, R19 ;  /* 0x000000100b177824 */ /* 0x000fe200078e0213 */
[----:B------:R-:W-:-:S02]  /*2250*/  LEA.HI R7, R7, R7, RZ, 0x1 ;  /* 0x0000000707077211 */ /* 0x000fc400078f08ff */
[----:B------:R-:W-:Y:S01]  /*2260*/  SHF.R.S32.HI R6, RZ, 0x1, R6 ;  /* 0x00000001ff067819 */ /* 0x000fe20000011406 */
[----:B------:R-:W-:Y:S01]  /*2270*/  IMAD.IADD R4, R75, 0x1, R14 ;  /* 0x000000014b047824 */ /* 0x000fe200078e020e */
[----:B------:R-:W-:Y:S02]  /*2280*/  SHF.R.S32.HI R18, RZ, 0x1, R7 ;  /* 0x00000001ff127819 */ /* 0x000fe40000011407 */
[----:B------:R-:W-:Y:S01]  /*2290*/  ISETP.GE.AND P1, PT, R15, c[0x0][0x180], PT ;  /* 0x000060000f007a0c */ /* 0x000fe20003f26270 */
[----:B------:R-:W-:Y:S01]  /*22a0*/  IMAD.IADD R16, R75, 0x1, R6 ;  /* 0x000000014b107824 */ /* 0x000fe200078e0206 */
[----:B------:R-:W-:Y:S01]  /*22b0*/  ISETP.GE.AND P0, PT, R21, c[0x0][0x180], PT ;  /* 0x0000600015007a0c */ /* 0x000fe20003f06270 */
[----:B------:R-:W-:Y:S01]  /*22c0*/  IMAD.IADD R20, R75, 0x1, R18 ;  /* 0x000000014b147824 */ /* 0x000fe200078e0212 */
[----:B------:R-:W-:Y:S02]  /*22d0*/  IADD3 R8, R12, 0x300, RZ ;  /* 0x000003000c087810 */ /* 0x000fe40007ffe0ff */
[----:B------:R-:W-:-:S02]  /*22e0*/  ISETP.GE.OR P1, PT, R4, c[0x0][0x178], P1 ;  /* 0x00005e0004007a0c */ /* 0x000fc40000f26670 */
[----:B------:R-:W-:Y:S02]  /*22f0*/  ISETP.GE.AND P2, PT, R23, c[0x0][0x180], PT ;  /* 0x0000600017007a0c */ /* 0x000fe40003f46270 */
[----:B------:R-:W-:Y:S02]  /*2300*/  ISETP.GE.OR P0, PT, R16, c[0x0][0x178], P0 ;  /* 0x00005e0010007a0c */ /* 0x000fe40000706670 */
[----:B------:R-:W-:Y:S02]  /*2310*/  SHF.R.S32.HI R5, RZ, 0x1f, R8 ;  /* 0x0000001fff057819 */ /* 0x000fe40000011408 */
[----:B------:R-:W-:Y:S02]  /*2320*/  ISETP.GE.OR P2, PT, R20, c[0x0][0x178], P2 ;  /* 0x00005e0014007a0c */ /* 0x000fe40001746670 */
[----:B------:R-:W-:-:S03]  /*2330*/  LEA.HI R5, R5, R8, RZ, 0x4 ;  /* 0x0000000805057211 */ /* 0x000fc600078f20ff */
[----:B------:R-:W-:Y:S01]  /*2340*/  @!P1 IMAD R4, R4, c[0x0][0x180], RZ ;  /* 0x0000600004049a24 */ /* 0x000fe200078e02ff */
[----:B------:R-:W-:Y:S01]  /*2350*/  LOP3.LUT R5, R5, 0xfffffff0, RZ, 0xc0, !PT ;  /* 0xfffffff005057812 */ /* 0x000fe200078ec0ff */
[----:B------:R-:W-:Y:S02]  /*2360*/  @!P1 IMAD R7, R14, 0x18, R9 ;  /* 0x000000180e079824 */ /* 0x000fe400078e0209 */
[----:B------:R-:W-:Y:S01]  /*2370*/  @!P0 IMAD R17, R6, 0x18, R17 ;  /* 0x0000001806118824 */ /* 0x000fe200078e0211 */
[----:B------:R-:W-:Y:S01]  /*2380*/  @!P1 IADD3 R14, P3, R15, R4, RZ ;  /* 0x000000040f0e9210 */ /* 0x000fe20007f7e0ff */
[----:B------:R-:W-:Y:S01]  /*2390*/  @!P0 IMAD R6, R16, c[0x0][0x180], RZ ;  /* 0x0000600010068a24 */ /* 0x000fe200078e02ff */
[----:B------:R-:W-:Y:S01]  /*23a0*/  @!P0 SHF.R.S32.HI R9, RZ, 0x1f, R21 ;  /* 0x0000001fff098819 */ /* 0x000fe20000011415 */
[----:B------:R-:W-:Y:S01]  /*23b0*/  IMAD.IADD R22, R8, 0x1, -R5 ;  /* 0x0000000108167824 */ /* 0x000fe200078e0a05 */
[----:B------:R-:W-:Y:S01]  /*23c0*/  @!P1 SHF.R.S32.HI R5, RZ, 0x1f, R15 ;  /* 0x0000001fff059819 */ /* 0x000fe2000001140f */
[----:B------:R-:W-:Y:S01]  /*23d0*/  @!P2 IMAD R8, R20, c[0x0][0x180], RZ ;  /* 0x000060001408aa24 */ /* 0x000fe200078e02ff */
[----:B------:R-:W-:Y:S01]  /*23e0*/  @!P2 SHF.R.S32.HI R15, RZ, 0x1f, R23 ;  /* 0x0000001fff0fa819 */ /* 0x000fe20000011417 */
[----:B------:R-:W-:Y:S01]  /*23f0*/  @!P2 IMAD R19, R18, 0x18, R19 ;  /* 0x000000181213a824 */ /* 0x000fe200078e0213 */
[----:B------:R-:W-:Y:S01]  /*2400*/  @!P0 IADD3 R18, P4, R21, R6, RZ ;  /* 0x0000000615128210 */ /* 0x000fe20007f9e0ff */
[--C-:B------:R-:W-:Y:S01]  /*2410*/  @!P0 IMAD R17, R17, 0x2, R10.reuse ;  /* 0x0000000211118824 */ /* 0x100fe200078e020a */
[----:B------:R-:W-:Y:S01]  /*2420*/  @!P1 LEA.HI.X.SX32 R5, R4, R5, 0x1, P3 ;  /* 0x0000000504059211 */ /* 0x000fe200018f0eff */
[----:B------:R-:W-:Y:S01]  /*2430*/  @!P2 IMAD R19, R19, 0x2, R10 ;  /* 0x000000021313a824 */ /* 0x000fe200078e020a */
[----:B------:R-:W-:-:S02]  /*2440*/  @!P1 LEA R4, P3, R14, c[0x0][0x160], 0x1 ;  /* 0x000058000e049a11 */ /* 0x000fc400078608ff */
[----:B------:R-:W-:Y:S02]  /*2450*/  @!P2 IADD3 R16, P5, R23, R8, RZ ;  /* 0x000000081710a210 */ /* 0x000fe40007fbe0ff */
[----:B------:R-:W-:Y:S02]  /*2460*/  @!P0 LEA.HI.X.SX32 R23, R6, R9, 0x1, P4 ;  /* 0x0000000906178211 */ /* 0x000fe400020f0eff */
[----:B------:R-:W-:Y:S02]  /*2470*/  IADD3 R9, R13, 0x60, RZ ;  /* 0x000000600d097810 */ /* 0x000fe40007ffe0ff */
[----:B------:R-:W-:Y:S02]  /*2480*/  @!P1 LEA.HI.X R5, R14, c[0x0][0x164], R5, 0x1, P3 ;  /* 0x000059000e059a11 */ /* 0x000fe400018f0c05 */
[----:B------:R-:W-:Y:S01]  /*2490*/  @!P2 LEA.HI.X.SX32 R21, R8, R15, 0x1, P5 ;  /* 0x0000000f0815a211 */ /* 0x000fe200028f0eff */
[----:B------:R-:W-:Y:S01]  /*24a0*/  @!P1 IMAD R15, R7, 0x2, R10 ;  /* 0x00000002070f9824 */ /* 0x000fe200078e020a */
[----:B------:R-:W-:-:S02]  /*24b0*/  @!P0 LEA R6, P3, R18, c[0x0][0x160], 0x1 ;  /* 0x0000580012068a11 */ /* 0x000fc400078608ff */
[----:B------:R-:W-:Y:S02]  /*24c0*/  @!P2 LEA R8, P4, R16, c[0x0][0x160], 0x1 ;  /* 0x000058001008aa11 */ /* 0x000fe400078808ff */
[----:B------:R-:W-:Y:S01]  /*24d0*/  LEA.HI R14, R9, R9, RZ, 0x1 ;  /* 0x00000009090e7211 */ /* 0x000fe200078f08ff */
[----:B------:R-:W-:Y:S01]  /*24e0*/  @!PT LDS RZ, [RZ] ;  /* 0x00000000fffff984 */ /* 0x000fe20000000800 */
[----:B------:R-:W-:Y:S01]  /*24f0*/  @!PT LDS RZ, [RZ] ;  /* 0x00000000fffff984 */ /* 0x000fe20000000800 */
[----:B------:R-:W-:Y:S01]  /*2500*/  @!PT LDS RZ, [RZ] ;  /* 0x00000000fffff984 */ /* 0x000fe20000000800 */
[----:B------:R1:W-:Y:S01]  /*2510*/  @!P1 LDGSTS.E.128 [R15], [R4.64] ;  /* 0x00000000040f9fae */ /* 0x0003e2000b921c44 */
[----:B------:R-:W-:Y:S02]  /*2520*/  @!P0 LEA.HI.X R7, R18, c[0x0][0x164], R23, 0x1, P3 ;  /* 0x0000590012078a11 */ /* 0x000fe400018f0c17 */
[----:B------:R-:W-:Y:S01]  /*2530*/  @!P2 LEA.HI.X R9, R16, c[0x0][0x164], R21, 0x1, P4 ;  /* 0x000059001009aa11 */ /* 0x000fe200020f0c15 */
[----:B------:R-:W-:Y:S01]  /*2540*/  IMAD R21, R11, 0x10, R22 ;  /* 0x000000100b157824 */ /* 0x000fe200078e0216 */
[----:B------:R-:W-:Y:S01]  /*2550*/  SHF.R.S32.HI R14, RZ, 0x1, R14 ;  /* 0x00000001ff0e7819 */ /* 0x000fe2000001140e */
[----:B------:R1:W-:Y:S01]  /*2560*/  @!P0 LDGSTS.E.128 [R17], [R6.64] ;  /* 0x0000000006118fae */ /* 0x0003e2000b921c44 */
[----:B------:R-:W-:-:S02]  /*2570*/  ISETP.GE.AND P0, PT, R13, 0x80, PT ;  /* 0x000000800d00780c */ /* 0x000fc40003f06270 */
[----:B------:R-:W-:Y:S01]  /*2580*/  ISETP.GE.AND P1, PT, R21, c[0x0][0x180], PT ;  /* 0x0000600015007a0c */ /* 0x000fe20003f26270 */
[----:B------:R-:W-:Y:S01]  /*2590*/  IMAD.IADD R16, R75, 0x1, R14 ;  /* 0x000000014b107824 */ /* 0x000fe200078e020e */
[----:B------:R1:W-:Y:S01]  /*25a0*/  @!P2 LDGSTS.E.128 [R19], [R8.64] ;  /* 0x000000000813afae */ /* 0x0003e2000b921c44 */
[----:B------:R-:W-:-:S03]  /*25b0*/  IADD3 R13, R13, 0x80, RZ ;  /* 0x000000800d0d7810 */ /* 0x000fc60007ffe0ff */
[----:B------:R-:W-:-:S13]  /*25c0*/  ISETP.GE.OR P1, PT, R16, c[0x0][0x178], P1 ;  /* 0x00005e0010007a0c */ /* 0x000fda0000f26670 */
[----:B------:R-:W-:Y:S05]  /*25d0*/  @P1 BRA `(.L_x_36) ;  /* 0x0000009000001947 */ /* 0x000fea0003800000 */
[----:B-1----:R-:W-:Y:S01]  /*25e0*/  IMAD R4, R16, c[0x0][0x180], RZ ;  /* 0x0000600010047a24 */ /* 0x002fe200078e02ff */
[----:B------:R-:W-:Y:S01]  /*25f0*/  SHF.R.S32.HI R5, RZ, 0x1f, R21 ;  /* 0x0000001fff057819 */ /* 0x000fe20000011415 */
[----:B------:R-:W-:-:S03]  /*2600*/  IMAD R7, R14, 0x18, R22 ;  /* 0x000000180e077824 */ /* 0x000fc600078e0216 */
[----:B------:R-:W-:Y:S01]  /*2610*/  IADD3 R6, P1, R21, R4, RZ ;  /* 0x0000000415067210 */ /* 0x000fe20007f3e0ff */
[----:B------:R-:W-:-:S03]  /*2620*/  IMAD R7, R7, 0x2, R10 ;  /* 0x0000000207077824 */ /* 0x000fc600078e020a */
[----:B------:R-:W-:Y:S02]  /*2630*/  LEA.HI.X.SX32 R5, R4, R5, 0x1, P1 ;  /* 0x0000000504057211 */ /* 0x000fe400008f0eff */
[----:B------:R-:W-:-:S04]  /*2640*/  LEA R4, P1, R6, c[0x0][0x160], 0x1 ;  /* 0x0000580006047a11 */ /* 0x000fc800078208ff */
[----:B------:R-:W-:-:S05]  /*2650*/  LEA.HI.X R5, R6, c[0x0][0x164], R5, 0x1, P1 ;  /* 0x0000590006057a11 */ /* 0x000fca00008f0c05 */
[----:B------:R1:W-:Y:S04]  /*2660*/  LDGSTS.E.128 [R7], [R4.64] ;  /* 0x0000000004077fae */ /* 0x0003e8000b921c44 */
.L_x_36:
[----:B-1----:R-:W-:Y:S05]  /*2670*/  BSYNC B1 ;  /* 0x0000000000017941 */ /* 0x002fea0003800000 */
.L_x_35:
[----:B------:R-:W-:Y:S01]  /*2680*/  IADD3 R12, R12, 0x400, RZ ;  /* 0x000004000c0c7810 */ /* 0x000fe20007ffe0ff */
[----:B------:R-:W-:Y:S05]  /*2690*/  @!P0 BRA `(.L_x_37) ;  /* 0xfffffa4000008947 */ /* 0x000fea000383ffff */
.L_x_28:
[----:B------:R-:W-:Y:S05]  /*26a0*/  BSYNC B0 ;  /* 0x0000000000007941 */ /* 0x000fea0003800000 */
.L_x_27:
[----:B------:R-:W-:Y:S01]  /*26b0*/  ISETP.GT.AND P0, PT, R74, 0x7f, PT ;  /* 0x0000007f4a00780c */ /* 0x000fe20003f04270 */
[----:B------:R-:W-:-:S12]  /*26c0*/  BSSY B0, `(.L_x_38) ;  /* 0x00000a9000007945 */ /* 0x000fd80003800000 */
[----:B------:R-:W-:Y:S05]  /*26d0*/  @P0 BRA `(.L_x_39) ;  /* 0x00000a7000000947 */ /* 0x000fea0003800000 */
[----:B------:R-:W-:Y:S01]  /*26e0*/  ISETP.NE.AND P0, PT, R95, RZ, PT ;  /* 0x000000ff5f00720c */ /* 0x000fe20003f05270 */
[----:B-1----:R-:W-:Y:S01]  /*26f0*/  IMAD.MOV.U32 R7, RZ, RZ, 0x900 ;  /* 0x00000900ff077424 */ /* 0x002fe200078e00ff */
[----:B------:R-:W-:Y:S01]  /*2700*/  IADD3 R5, R85, 0x1, RZ ;  /* 0x0000000155057810 */ /* 0x000fe20007ffe0ff */
[----:B------:R-:W-:Y:S01]  /*2710*/  BSSY B1, `(.L_x_40) ;  /* 0x0000041000017945 */ /* 0x000fe20003800000 */
[----:B------:R-:W-:Y:S02]  /*2720*/  IMAD.MOV.U32 R12, RZ, RZ, R74 ;  /* 0x000000ffff0c7224 */ /* 0x000fe400078e004a */
[----:B------:R-:W-:-:S05]  /*2730*/  LOP3.LUT R4, R5, 0x1, RZ, 0xc0, !PT ;  /* 0x0000000105047812 */ /* 0x000fca00078ec0ff */
[----:B------:R-:W-:Y:S02]  /*2740*/  IMAD R4, R4, R7, 0x3080 ;  /* 0x0000308004047424 */ /* 0x000fe400078e0207 */
[----:B------:R-:W-:Y:S05]  /*2750*/  @!P0 BRA `(.L_x_41) ;  /* 0x000003c000008947 */ /* 0x000fea0003800000 */
[----:B------:R-:W-:Y:S01]  /*2760*/  IMAD R7, R5, 0x10, R86 ;  /* 0x0000001005077824 */ /* 0x000fe200078e0256 */
[----:B------:R-:W-:Y:S01]  /*2770*/  ISETP.GE.AND P0, PT, R100, c[0x0][0x17c], PT ;  /* 0x00005f0064007a0c */ /* 0x000fe20003f06270 */
[----:B------:R-:W-:Y:S01]  /*2780*/  BSSY B2, `(.L_x_42) ;  /* 0x0000010000027945 */ /* 0x000fe20003800000 */
[----:B------:R-:W-:Y:S02]  /*2790*/  ISETP.NE.AND P1, PT, R95, 0x1, PT ;  /* 0x000000015f00780c */ /* 0x000fe40003f25270 */
[----:B------:R-:W-:-:S13]  /*27a0*/  ISETP.GE.OR P0, PT, R7, c[0x0][0x180], P0 ;  /* 0x0000600007007a0c */ /* 0x000fda0000706670 */
[----:B------:R-:W-:Y:S05]  /*27b0*/  @P0 BRA `(.L_x_43) ;  /* 0x000000c000000947 */ /* 0x000fea0003800000 */
[----:B------:R-:W-:Y:S02]  /*27c0*/  IMAD R7, R7, c[0x0][0x17c], RZ ;  /* 0x00005f0007077a24 */ /* 0x000fe400078e02ff */
[----:B------:R-:W-:-:S03]  /*27d0*/  IMAD R9, R86, 0x48, R79 ;  /* 0x0000004856097824 */ /* 0x000fc600078e024f */
[----:B------:R-:W-:Y:S01]  /*27e0*/  SHF.R.S32.HI R11, RZ, 0x1f, R7 ;  /* 0x0000001fff0b7819 */ /* 0x000fe20000011407 */
[----:B------:R-:W-:Y:S01]  /*27f0*/  IMAD R9, R9, 0x2, R4 ;  /* 0x0000000209097824 */ /* 0x000fe200078e0204 */
[----:B------:R-:W-:-:S04]  /*2800*/  IADD3 R7, P0, R100, R7, RZ ;  /* 0x0000000764077210 */ /* 0x000fc80007f1e0ff */
[----:B------:R-:W-:Y:S02]  /*2810*/  LEA.HI.X.SX32 R8, R100, R11, 0x1, P0 ;  /* 0x0000000b64087211 */ /* 0x000fe400000f0eff */
[----:B------:R-:W-:-:S04]  /*2820*/  LEA R6, P0, R7, c[0x0][0x168], 0x1 ;  /* 0x00005a0007067a11 */ /* 0x000fc800078008ff */
[----:B------:R-:W-:-:S05]  /*2830*/  LEA.HI.X R7, R7, c[0x0][0x16c], R8, 0x1, P0 ;  /* 0x00005b0007077a11 */ /* 0x000fca00000f0c08 */
[----:B------:R-:W-:Y:S01]  /*2840*/  @!PT LDS RZ, [RZ] ;  /* 0x00000000fffff984 */ /* 0x000fe20000000800 */
[----:B------:R-:W-:Y:S01]  /*2850*/  @!PT LDS RZ, [RZ] ;  /* 0x00000000fffff984 */ /* 0x000fe20000000800 */
[----:B------:R-:W-:Y:S01]  /*2860*/  @!PT LDS RZ, [RZ] ;  /* 0x00000000fffff984 */ /* 0x000fe20000000800 */
[----:B------:R1:W-:Y:S04]  /*2870*/  LDGSTS.E.128 [R9], [R6.64] ;  /* 0x0000000006097fae */ /* 0x0003e8000b921c44 */
.L_x_43:
[----:B------:R-:W-:Y:S05]  /*2880*/  BSYNC B2 ;  /* 0x0000000000027941 */ /* 0x000fea0003800000 */
.L_x_42:
[----:B------:R-:W-:Y:S01]  /*2890*/  IADD3 R12, R74, 0x20, RZ ;  /* 0x000000204a0c7810 */ /* 0x000fe20007ffe0ff */
[----:B------:R-:W-:Y:S05]  /*28a0*/  @!P1 BRA `(.L_x_41) ;  /* 0x0000027000009947 */ /* 0x000fea0003800000 */
[----:B-1----:R-:W-:Y:S01]  /*28b0*/  IMAD R6, R5, 0x10, R92 ;  /* 0x0000001005067824 */ /* 0x002fe200078e025c */
        /* <DEDUP_REMOVED lines=17> */
.L_x_45:
[----:B------:R-:W-:Y:S05]  /*29d0*/  BSYNC B2 ;  /* 0x0000000000027941 */ /* 0x000fea0003800000 */
.L_x_44:
[----:B------:R-:W-:Y:S01]  /*29e0*/  IMAD.MOV.U32 R12, RZ, RZ, R77 ;  /* 0x000000ffff0c7224 */ /* 0x000fe200078e004d */
[----:B------:R-:W-:Y:S05]  /*29f0*/  @!P1 BRA `(.L_x_41) ;  /* 0x0000012000009947 */ /* 0x000fea0003800000 */
[----:B-1----:R-:W-:Y:S01]  /*2a00*/  IMAD R7, R5, 0x10, R96 ;  /* 0x0000001005077824 */ /* 0x002fe200078e0260 */
[----:B------:R-:W-:Y:S01]  /*2a10*/  ISETP.GE.AND P0, PT, R102, c[0x0][0x17c], PT ;  /* 0x00005f0066007a0c */ /* 0x000fe20003f06270 */
[----:B------:R-:W-:-:S03]  /*2a20*/  IMAD.MOV.U32 R12, RZ, RZ, R84 ;  /* 0x000000ffff0c7224 */ /* 0x000fc600078e0054 */
[----:B------:R-:W-:-:S13]  /*2a30*/  ISETP.GE.OR P0, PT, R7, c[0x0][0x180], P0 ;  /* 0x0000600007007a0c */ /* 0x000fda0000706670 */
[----:B------:R-:W-:Y:S05]  /*2a40*/  @P0 BRA `(.L_x_41) ;  /* 0x000000d000000947 */ /* 0x000fea0003800000 */
[----:B------:R-:W-:Y:S02]  /*2a50*/  IMAD R7, R7, c[0x0][0x17c], RZ ;  /* 0x00005f0007077a24 */ /* 0x000fe400078e02ff */
[----:B------:R-:W-:Y:S02]  /*2a60*/  IMAD R9, R96, 0x48, R83 ;  /* 0x0000004860097824 */ /* 0x000fe400078e0253 */
[----:B------:R-:W-:Y:S01]  /*2a70*/  IMAD.MOV.U32 R12, RZ, RZ, R84 ;  /* 0x000000ffff0c7224 */ /* 0x000fe200078e0054 */
        /* <DEDUP_REMOVED lines=10> */
.L_x_41:
[----:B------:R-:W-:Y:S05]  /*2b20*/  BSYNC B1 ;  /* 0x0000000000017941 */ /* 0x000fea0003800000 */
.L_x_40:
[----:B------:R-:W-:-:S13]  /*2b30*/  ISETP.GE.U32.AND P0, PT, R88, 0x60, PT ;  /* 0x000000605800780c */ /* 0x000fda0003f06070 */
[----:B------:R-:W-:Y:S05]  /*2b40*/  @!P0 BRA `(.L_x_39) ;  /* 0x0000060000008947 */ /* 0x000fea0003800000 */
.L_x_48:
[C---:B------:R-:W-:Y:S01]  /*2b50*/  IADD3 R8, R12.reuse, 0x20, RZ ;  /* 0x000000200c087810 */ /* 0x040fe20007ffe0ff */
[C---:B-1----:R-:W-:Y:S01]  /*2b60*/  IMAD.SHL.U32 R6, R12.reuse, 0x8, RZ ;  /* 0x000000080c067824 */ /* 0x042fe200078e00ff */
[----:B------:R-:W-:Y:S01]  /*2b70*/  IADD3 R10, R12, 0x40, RZ ;  /* 0x000000400c0a7810 */ /* 0x000fe20007ffe0ff */
[----:B------:R-:W-:Y:S01]  /*2b80*/  BSSY B1, `(.L_x_46) ;  /* 0x000005b000017945 */ /* 0x000fe20003800000 */
[----:B------:R-:W-:Y:S02]  /*2b90*/  SHF.R.S32.HI R9, RZ, 0x1f, R8 ;  /* 0x0000001fff097819 */ /* 0x000fe40000011408 */
[----:B------:R-:W-:Y:S01]  /*2ba0*/  SHF.R.S32.HI R7, RZ, 0x1f, R6 ;  /* 0x0000001fff077819 */ /* 0x000fe20000011406 */
[----:B------:R-:W-:Y:S01]  /*2bb0*/  IMAD.SHL.U32 R14, R10, 0x8, RZ ;  /* 0x000000080a0e7824 */ /* 0x000fe200078e00ff */
[----:B------:R-:W-:Y:S01]  /*2bc0*/  LEA.HI R9, R9, R8, RZ, 0x3 ;  /* 0x0000000809097211 */ /* 0x000fe200078f18ff */
[----:B------:R-:W-:Y:S01]  /*2bd0*/  IMAD.SHL.U32 R8, R8, 0x8, RZ ;  /* 0x0000000808087824 */ /* 0x000fe200078e00ff */
[----:B------:R-:W-:-:S02]  /*2be0*/  LEA.HI R7, R7, R6, RZ, 0x6 ;  /* 0x0000000607077211 */ /* 0x000fc400078f30ff */
[----:B------:R-:W-:Y:S02]  /*2bf0*/  SHF.R.S32.HI R15, RZ, 0x1f, R14 ;  /* 0x0000001fff0f7819 */ /* 0x000fe4000001140e */
[----:B------:R-:W-:Y:S02]  /*2c00*/  SHF.R.S32.HI R11, RZ, 0x1f, R8 ;  /* 0x0000001fff0b7819 */ /* 0x000fe40000011408 */
[----:B------:R-:W-:Y:S02]  /*2c10*/  LOP3.LUT R7, R7, 0xffffffc0, RZ, 0xc0, !PT ;  /* 0xffffffc007077812 */ /* 0x000fe400078ec0ff */
[----:B------:R-:W-:Y:S02]  /*2c20*/  LEA.HI R11, R11, R8, RZ, 0x6 ;  /* 0x000000080b0b7211 */ /* 0x000fe400078f30ff */
[----:B------:R-:W-:Y:S01]  /*2c30*/  LEA.HI R15, R15, R14, RZ, 0x6 ;  /* 0x0000000e0f0f7211 */ /* 0x000fe200078f30ff */
[----:B------:R-:W-:Y:S01]  /*2c40*/  IMAD.IADD R17, R6, 0x1, -R7 ;  /* 0x0000000106117824 */ /* 0x000fe200078e0a07 */
[----:B------:R-:W-:-:S02]  /*2c50*/  SHF.R.S32.HI R13, RZ, 0x1f, R10 ;  /* 0x0000001fff0d7819 */ /* 0x000fc4000001140a */
[----:B------:R-:W-:Y:S02]  /*2c60*/  SHF.R.S32.HI R7, RZ, 0x1f, R12 ;  /* 0x0000001fff077819 */ /* 0x000fe4000001140c */
[----:B------:R-:W-:Y:S02]  /*2c70*/  LOP3.LUT R11, R11, 0xffffffc0, RZ, 0xc0, !PT ;  /* 0xffffffc00b0b7812 */ /* 0x000fe400078ec0ff */
[----:B------:R-:W-:Y:S02]  /*2c80*/  LOP3.LUT R15, R15, 0xffffffc0, RZ, 0xc0, !PT ;  /* 0xffffffc00f0f7812 */ /* 0x000fe400078ec0ff */
[----:B------:R-:W-:Y:S01]  /*2c90*/  LEA.HI R13, R13, R10, RZ, 0x3 ;  /* 0x0000000a0d0d7211 */ /* 0x000fe200078f18ff */
[----:B------:R-:W-:Y:S01]  /*2ca0*/  IMAD.IADD R19, R8, 0x1, -R11 ;  /* 0x0000000108137824 */ /* 0x000fe200078e0a0b */
[----:B------:R-:W-:Y:S01]  /*2cb0*/  LEA.HI R7, R7, R12, RZ, 0x3 ;  /* 0x0000000c07077211 */ /* 0x000fe200078f18ff */
[----:B------:R-:W-:Y:S01]  /*2cc0*/  IMAD.IADD R21, R14, 0x1, -R15 ;  /* 0x000000010e157824 */ /* 0x000fe200078e0a0f */
[----:B------:R-:W-:Y:S01]  /*2cd0*/  SHF.R.S32.HI R24, RZ, 0x3, R13 ;  /* 0x00000003ff187819 */ /* 0x000fe2000001140d */
[C---:B------:R-:W-:Y:S01]  /*2ce0*/  IMAD.IADD R13, R0.reuse, 0x1, R17 ;  /* 0x00000001000d7824 */ /* 0x040fe200078e0211 */
[----:B------:R-:W-:Y:S01]  /*2cf0*/  SHF.R.S32.HI R16, RZ, 0x3, R7 ;  /* 0x00000003ff107819 */ /* 0x000fe20000011407 */
[C---:B------:R-:W-:Y:S01]  /*2d00*/  IMAD.IADD R22, R0.reuse, 0x1, R19 ;  /* 0x0000000100167824 */ /* 0x040fe200078e0213 */
[----:B------:R-:W-:Y:S01]  /*2d10*/  SHF.R.S32.HI R18, RZ, 0x3, R9 ;  /* 0x00000003ff127819 */ /* 0x000fe20000011409 */
[----:B------:R-:W-:Y:S01]  /*2d20*/  IMAD.IADD R25, R0, 0x1, R21 ;  /* 0x0000000100197824 */ /* 0x000fe200078e0215 */
[----:B------:R-:W-:Y:S01]  /*2d30*/  IADD3 R6, R12, 0x60, RZ ;  /* 0x000000600c067810 */ /* 0x000fe20007ffe0ff */
[----:B------:R-:W-:Y:S01]  /*2d40*/  IMAD R11, R5, 0x10, R16 ;  /* 0x00000010050b7824 */ /* 0x000fe200078e0210 */
[----:B------:R-:W-:Y:S01]  /*2d50*/  ISETP.GE.AND P1, PT, R13, c[0x0][0x17c], PT ;  /* 0x00005f000d007a0c */ /* 0x000fe20003f26270 */
[C---:B------:R-:W-:Y:S01]  /*2d60*/  IMAD R20, R5.reuse, 0x10, R18 ;  /* 0x0000001005147824 */ /* 0x040fe200078e0212 */
[----:B------:R-:W-:Y:S01]  /*2d70*/  ISETP.GE.AND P0, PT, R22, c[0x0][0x17c], PT ;  /* 0x00005f0016007a0c */ /* 0x000fe20003f06270 */
[----:B------:R-:W-:Y:S01]  /*2d80*/  IMAD R23, R5, 0x10, R24 ;  /* 0x0000001005177824 */ /* 0x000fe200078e0218 */
[----:B------:R-:W-:Y:S01]  /*2d90*/  ISETP.GE.AND P2, PT, R25, c[0x0][0x17c], PT ;  /* 0x00005f0019007a0c */ /* 0x000fe20003f46270 */
[----:B------:R-:W-:Y:S01]  /*2da0*/  IMAD.SHL.U32 R10, R6, 0x8, RZ ;  /* 0x00000008060a7824 */ /* 0x000fe200078e00ff */
[----:B------:R-:W-:-:S02]  /*2db0*/  ISETP.GE.OR P1, PT, R11, c[0x0][0x180], P1 ;  /* 0x000060000b007a0c */ /* 0x000fc40000f26670 */
[----:B------:R-:W-:Y:S02]  /*2dc0*/  ISETP.GE.OR P0, PT, R20, c[0x0][0x180], P0 ;  /* 0x0000600014007a0c */ /* 0x000fe40000706670 */
[----:B------:R-:W-:Y:S02]  /*2dd0*/  ISETP.GE.OR P2, PT, R23, c[0x0][0x180], P2 ;  /* 0x0000600017007a0c */ /* 0x000fe40001746670 */
[----:B------:R-:W-:-:S04]  /*2de0*/  SHF.R.S32.HI R7, RZ, 0x1f, R10 ;  /* 0x0000001fff077819 */ /* 0x000fc8000001140a */
[----:B------:R-:W-:Y:S02]  /*2df0*/  LEA.HI R8, R7, R10, RZ, 0x6 ;  /* 0x0000000a07087211 */ /* 0x000fe400078f30ff */
[----:B------:R-:W-:Y:S02]  /*2e00*/  SHF.R.S32.HI R7, RZ, 0x1f, R6 ;  /* 0x0000001fff077819 */ /* 0x000fe40000011406 */
[----:B------:R-:W-:Y:S01]  /*2e10*/  LOP3.LUT R9, R8, 0xffffffc0, RZ, 0xc0, !PT ;  /* 0xffffffc008097812 */ /* 0x000fe200078ec0ff */
[----:B------:R-:W-:Y:S01]  /*2e20*/  @!P0 IMAD R15, R18, 0x48, R19 ;  /* 0x00000048120f8824 */ /* 0x000fe200078e0213 */
[----:B------:R-:W-:Y:S01]  /*2e30*/  LEA.HI R14, R7, R6, RZ, 0x3 ;  /* 0x00000006070e7211 */ /* 0x000fe200078f18ff */
[----:B------:R-:W-:Y:S01]  /*2e40*/  @!P1 IMAD R6, R11, c[0x0][0x17c], RZ ;  /* 0x00005f000b069a24 */ /* 0x000fe200078e02ff */
[----:B------:R-:W-:Y:S01]  /*2e50*/  @!P1 SHF.R.S32.HI R11, RZ, 0x1f, R13 ;  /* 0x0000001fff0b9819 */ /* 0x000fe2000001140d */
[----:B------:R-:W-:Y:S01]  /*2e60*/  @!P0 IMAD R7, R20, c[0x0][0x17c], RZ ;  /* 0x00005f0014078a24 */ /* 0x000fe200078e02ff */
[----:B------:R-:W-:Y:S01]  /*2e70*/  SHF.R.S32.HI R14, RZ, 0x3, R14 ;  /* 0x00000003ff0e7819 */ /* 0x000fe2000001140e */
[----:B------:R-:W-:Y:S01]  /*2e80*/  @!P2 IMAD R8, R23, c[0x0][0x17c], RZ ;  /* 0x00005f001708aa24 */ /* 0x000fe200078e02ff */
[----:B------:R-:W-:Y:S01]  /*2e90*/  @!P1 IADD3 R20, P3, R13, R6, RZ ;  /* 0x000000060d149210 */ /* 0x000fe20007f7e0ff */
[----:B------:R-:W-:Y:S01]  /*2ea0*/  IMAD.IADD R27, R10, 0x1, -R9 ;  /* 0x000000010a1b7824 */ /* 0x000fe200078e0a09 */
[----:B------:R-:W-:Y:S01]  /*2eb0*/  @!P0 SHF.R.S32.HI R10, RZ, 0x1f, R22 ;  /* 0x0000001fff0a8819 */ /* 0x000fe20000011416 */
[----:B------:R-:W-:Y:S01]  /*2ec0*/  @!P1 IMAD R9, R16, 0x48, R17 ;  /* 0x0000004810099824 */ /* 0x000fe200078e0211 */
[----:B------:R-:W-:Y:S01]  /*2ed0*/  @!P0 IADD3 R18, P4, R22, R7, RZ ;  /* 0x0000000716128210 */ /* 0x000fe20007f9e0ff */
[----:B------:R-:W-:Y:S01]  /*2ee0*/  @!P2 IMAD R17, R24, 0x48, R21 ;  /* 0x000000481811a824 */ /* 0x000fe200078e0215 */
[----:B------:R-:W-:Y:S01]  /*2ef0*/  @!P2 SHF.R.S32.HI R13, RZ, 0x1f, R25 ;  /* 0x0000001fff0da819 */ /* 0x000fe20000011419 */
[--C-:B------:R-:W-:Y:S01]  /*2f00*/  @!P0 IMAD R15, R15, 0x2, R4.reuse ;  /* 0x000000020f0f8824 */ /* 0x100fe200078e0204 */
[----:B------:R-:W-:Y:S01]  /*2f10*/  @!P2 IADD3 R16, P5, R25, R8, RZ ;  /* 0x000000081910a210 */ /* 0x000fe20007fbe0ff */
[----:B------:R-:W-:Y:S01]  /*2f20*/  @!P2 IMAD R17, R17, 0x2, R4 ;  /* 0x000000021111a824 */ /* 0x000fe200078e0204 */
[----:B------:R-:W-:-:S02]  /*2f30*/  @!P1 LEA.HI.X.SX32 R21, R6, R11, 0x1, P3 ;  /* 0x0000000b06159211 */ /* 0x000fc400018f0eff */
[----:B------:R-:W-:Y:S02]  /*2f40*/  @!P0 LEA.HI.X.SX32 R19, R7, R10, 0x1, P4 ;  /* 0x0000000a07138211 */ /* 0x000fe400020f0eff */
[----:B------:R-:W-:Y:S02]  /*2f50*/  @!P1 LEA R6, P3, R20, c[0x0][0x168], 0x1 ;  /* 0x00005a0014069a11 */ /* 0x000fe400078608ff */
[----:B------:R-:W-:Y:S01]  /*2f60*/  @!P2 LEA.HI.X.SX32 R11, R8, R13, 0x1, P5 ;  /* 0x0000000d080ba211 */ /* 0x000fe200028f0eff */
[----:B------:R-:W-:Y:S01]  /*2f70*/  @!P1 IMAD R13, R9, 0x2, R4 ;  /* 0x00000002090d9824 */ /* 0x000fe200078e0204 */
[----:B------:R-:W-:Y:S02]  /*2f80*/  @!P0 LEA R8, P4, R18, c[0x0][0x168], 0x1 ;  /* 0x00005a0012088a11 */ /* 0x000fe400078808ff */
[----:B------:R-:W-:Y:S02]  /*2f90*/  @!P2 LEA R10, P5, R16, c[0x0][0x168], 0x1 ;  /* 0x00005a00100aaa11 */ /* 0x000fe400078a08ff */
[----:B------:R-:W-:-:S02]  /*2fa0*/  @!P1 LEA.HI.X R7, R20, c[0x0][0x16c], R21, 0x1, P3 ;  /* 0x00005b0014079a11 */ /* 0x000fc400018f0c15 */
[----:B------:R-:W-:Y:S01]  /*2fb0*/  @!P0 LEA.HI.X R9, R18, c[0x0][0x16c], R19, 0x1, P4 ;  /* 0x00005b0012098a11 */ /* 0x000fe200020f0c13 */
[----:B------:R-:W-:Y:S01]  /*2fc0*/  IMAD.IADD R19, R0, 0x1, R27 ;  /* 0x0000000100137824 */ /* 0x000fe200078e021b */
[----:B------:R-:W-:Y:S01]  /*2fd0*/  @!P2 LEA.HI.X R11, R16, c[0x0][0x16c], R11, 0x1, P5 ;  /* 0x00005b00100baa11 */ /* 0x000fe200028f0c0b */
[----:B------:R-:W-:Y:S01]  /*2fe0*/  @!PT LDS RZ, [RZ] ;  /* 0x00000000fffff984 */ /* 0x000fe20000000800 */
[----:B------:R-:W-:Y:S01]  /*2ff0*/  @!PT LDS RZ, [RZ] ;  /* 0x00000000fffff984 */ /* 0x000fe20000000800 */
[----:B------:R-:W-:Y:S01]  /*3000*/  @!PT LDS RZ, [RZ] ;  /* 0x00000000fffff984 */ /* 0x000fe20000000800 */
[----:B------:R1:W-:Y:S01]  /*3010*/  @!P1 LDGSTS.E.128 [R13], [R6.64] ;  /* 0x00000000060d9fae */ /* 0x0003e2000b921c44 */
[----:B------:R-:W-:Y:S02]  /*3020*/  IMAD R16, R5, 0x10, R14 ;  /* 0x0000001005107824 */ /* 0x000fe400078e020e */
[----:B------:R-:W-:Y:S01]  /*3030*/  ISETP.GE.AND P1, PT, R19, c[0x0][0x17c], PT ;  /* 0x00005f0013007a0c */ /* 0x000fe20003f26270 */
[----:B------:R1:W-:Y:S01]  /*3040*/  @!P0 LDGSTS.E.128 [R15], [R8.64] ;  /* 0x00000000080f8fae */ /* 0x0003e2000b921c44 */
[----:B------:R-:W-:Y:S02]  /*3050*/  ISETP.GE.AND P0, PT, R12, RZ, PT ;  /* 0x000000ff0c00720c */ /* 0x000fe40003f06270 */
[----:B------:R-:W-:Y:S01]  /*3060*/  ISETP.GE.OR P1, PT, R16, c[0x0][0x180], P1 ;  /* 0x0000600010007a0c */ /* 0x000fe20000f26670 */
[----:B------:R1:W-:Y:S01]  /*3070*/  @!P2 LDGSTS.E.128 [R17], [R10.64] ;  /* 0x000000000a11afae */ /* 0x0003e2000b921c44 */
[----:B------:R-:W-:-:S11]  /*3080*/  IADD3 R12, R12, 0x80, RZ ;  /* 0x000000800c0c7810 */ /* 0x000fd60007ffe0ff */
        /* <DEDUP_REMOVED lines=10> */
.L_x_47:
[----:B-1----:R-:W-:Y:S05]  /*3130*/  BSYNC B1 ;  /* 0x0000000000017941 */ /* 0x002fea0003800000 */
.L_x_46:
[----:B------:R-:W-:Y:S05]  /*3140*/  @!P0 BRA `(.L_x_48) ;  /* 0xfffffa0000008947 */ /* 0x000fea000383ffff */
.L_x_39:
[----:B------:R-:W-:Y:S05]  /*3150*/  BSYNC B0 ;  /* 0x0000000000007941 */ /* 0x000fea0003800000 */
.L_x_38:
[----:B------:R-:W0:Y:S01]  /*3160*/  LDGDEPBAR ;  /* 0x00000000000079af */ /* 0x000e220000000000 */
[----:B------:R-:W-:-:S05]  /*3170*/  DEPBAR.LE SB0, 0x0 ;  /* 0x000080000000791a */ /* 0x000fca0000000000 */
.L_x_25:
[----:B------:R-:W-:Y:S02]  /*3180*/  WARPSYNC 0xffffffff ;  /* 0xffffffff00007948 */ /* 0x000fe40003800000 */
[----:B------:R-:W-:Y:S01]  /*3190*/  IADD3 R85, R85, 0x1, RZ ;  /* 0x0000000155557810 */ /* 0x000fe20007ffe0ff */
[----:B------:R-:W-:Y:S03]  /*31a0*/  BAR.SYNC.DEFER_BLOCKING 0x0 ;  /* 0x0000000000007b1d */ /* 0x000fe60000010000 */
[----:B------:R-:W-:-:S13]  /*31b0*/  ISETP.GE.AND P0, PT, R85, R94, PT ;  /* 0x0000005e5500720c */ /* 0x000fda0003f06270 */
[----:B------:R-:W-:Y:S01]  /*31c0*/  @P0 CALL.REL.NOINC `(.L_x_23) ;  /* 0x0000001000000944 */ /* 0x000fe20003c00000 */
[----:B------:R-:W-:Y:S05]  /*31d0*/  BRA `(.L_x_49) ;  /* 0xffffe6c000007947 */ /* 0x000fea000383ffff */
.L_x_23:
[----:B------:R-:W-:-:S13]  /*31e0*/  ISETP.GE.AND P0, PT, R74, 0x20, PT ;  /* 0x000000204a00780c */ /* 0x000fda0003f06270 */
[----:B------:R-:W-:Y:S05]  /*31f0*/  @!P0 EXIT ;  /* 0x000000000000894d */ /* 0x000fea0003800000 */
[----:B------:R-:W-:Y:S01]  /*3200*/  IMAD R75, R76, 0x2a, R75 ;  /* 0x0000002a4c4b7824 */ /* 0x000fe200078e024b */
[C---:B------:R-:W-:Y:S02]  /*3210*/  ISETP.GE.AND P0, PT, R0.reuse, c[0x0][0x17c], PT ;  /* 0x00005f0000007a0c */ /* 0x040fe40003f06270 */
[C---:B-1----:R-:W-:Y:S01]  /*3220*/  IADD3 R6, R0.reuse, 0x10, RZ ;  /* 0x0000001000067810 */ /* 0x042fe20007ffe0ff */
[C---:B------:R-:W-:Y:S01]  /*3230*/  IMAD R7, R75.reuse, c[0x0][0x17c], RZ ;  /* 0x00005f004b077a24 */ /* 0x040fe200078e02ff */
[----:B------:R-:W-:Y:S02]  /*3240*/  ISETP.GE.OR P1, PT, R75, c[0x0][0x178], P0 ;  /* 0x00005e004b007a0c */ /* 0x000fe40000726670 */
[C---:B------:R-:W-:Y:S02]  /*3250*/  IADD3 R5, R0.reuse, 0x20, RZ ;  /* 0x0000002000057810 */ /* 0x040fe40007ffe0ff */
[----:B------:R-:W-:Y:S02]  /*3260*/  IADD3 R4, R0, 0x30, RZ ;  /* 0x0000003000047810 */ /* 0x000fe40007ffe0ff */
[----:B------:R-:W-:-:S07]  /*3270*/  SHF.R.S32.HI R15, RZ, 0x1f, R7 ;  /* 0x0000001fff0f7819 */ /* 0x000fce0000011407 */
[----:B------:R-:W-:Y:S05]  /*3280*/  @P1 BRA `(.L_x_50) ;  /* 0x0000013000001947 */ /* 0x000fea0003800000 */
[----:B------:R-:W1:Y:S01]  /*3290*/  S2R R8, SR_LANEID ;  /* 0x0000000000087919 */ /* 0x000e620000000000 */
[----:B------:R-:W-:Y:S01]  /*32a0*/  IMAD.MOV.U32 R13, RZ, RZ, c[0x0][0x17c] ;  /* 0x00005f00ff0d7624 */ /* 0x000fe200078e00ff */
[C---:B------:R-:W-:Y:S01]  /*32b0*/  IADD3 R10, P1, R0.reuse, R7, RZ ;  /* 0x00000007000a7210 */ /* 0x040fe20007f3e0ff */
[----:B------:R-:W-:Y:S01]  /*32c0*/  IMAD.MOV.U32 R9, RZ, RZ, RZ ;  /* 0x000000ffff097224 */ /* 0x000fe200078e00ff */
[----:B------:R-:W-:Y:S02]  /*32d0*/  WARPSYNC 0xffffffff ;  /* 0xffffffff00007948 */ /* 0x000fe40003800000 */
[----:B------:R-:W-:Y:S02]  /*32e0*/  SHF.R.U32.HI R13, RZ, 0x1, R13 ;  /* 0x00000001ff0d7819 */ /* 0x000fe4000001160d */
[----:B------:R-:W-:Y:S02]  /*32f0*/  LEA.HI.X.SX32 R19, R0, R15, 0x1, P1 ;  /* 0x0000000f00137211 */ /* 0x000fe400008f0eff */
[----:B------:R-:W-:-:S02]  /*3300*/  LEA R17, P1, R10, c[0x0][0x170], 0x1 ;  /* 0x00005c000a117a11 */ /* 0x000fc400078208ff */
[----:B-1----:R-:W-:Y:S02]  /*3310*/  SHF.R.U32.HI R11, RZ, 0x2, R8 ;  /* 0x00000002ff0b7819 */ /* 0x002fe40000011608 */
[----:B------:R-:W-:-:S05]  /*3320*/  LOP3.LUT R8, R8, 0x3, RZ, 0xc0, !PT ;  /* 0x0000000308087812 */ /* 0x000fca00078ec0ff */
[----:B------:R-:W-:Y:S01]  /*3330*/  IMAD.WIDE.U32 R8, R11, R13, R8 ;  /* 0x0000000d0b087225 */ /* 0x000fe200078e0008 */
[----:B------:R-:W-:-:S04]  /*3340*/  LEA.HI.X R11, R10, c[0x0][0x174], R19, 0x1, P1 ;  /* 0x00005d000a0b7a11 */ /* 0x000fc800008f0c13 */
[----:B------:R-:W-:-:S04]  /*3350*/  LEA R10, P1, R8, R17, 0x2 ;  /* 0x00000011080a7211 */ /* 0x000fc800078210ff */
[----:B------:R-:W-:-:S05]  /*3360*/  LEA.HI.X R11, R8, R11, R9, 0x2, P1 ;  /* 0x0000000b080b7211 */ /* 0x000fca00008f1409 */
[----:B------:R-:W-:Y:S01]  /*3370*/  IMAD.WIDE.U32 R8, R13, 0x20, R10 ;  /* 0x000000200d087825 */ /* 0x000fe200078e000a */
[----:B------:R1:W-:Y:S04]  /*3380*/  STG.E [R10.64], R2 ;  /* 0x000000020a007986 */ /* 0x0003e8000c101904 */
[----:B------:R1:W-:Y:S04]  /*3390*/  STG.E [R8.64], R3 ;  /* 0x0000000308007986 */ /* 0x0003e8000c101904 */
[----:B------:R1:W-:Y:S04]  /*33a0*/  STG.E [R10.64+0x10], R72 ;  /* 0x000010480a007986 */ /* 0x0003e8000c101904 */
[----:B------:R1:W-:Y:S02]  /*33b0*/  STG.E [R8.64+0x10], R73 ;  /* 0x0000104908007986 */ /* 0x0003e4000c101904 */
.L_x_50:
[----:B------:R-:W-:Y:S02]  /*33c0*/  ISETP.GE.AND P3, PT, R6, c[0x0][0x17c], PT ;  /* 0x00005f0006007a0c */ /* 0x000fe40003f66270 */
[----:B------:R-:W-:-:S02]  /*33d0*/  ISETP.GE.AND P1, PT, R5, c[0x0][0x17c], PT ;  /* 0x00005f0005007a0c */ /* 0x000fc40003f26270 */
[C---:B------:R-:W-:Y:S02]  /*33e0*/  ISETP.GE.OR P6, PT, R75.reuse, c[0x0][0x178], P3 ;  /* 0x00005e004b007a0c */ /* 0x040fe40001fc6670 */
[----:B------:R-:W-:Y:S02]  /*33f0*/  ISETP.GE.AND P2, PT, R4, c[0x0][0x17c], PT ;  /* 0x00005f0004007a0c */ /* 0x000fe40003f46270 */
[C---:B-1----:R-:W-:Y:S02]  /*3400*/  IADD3 R2, R75.reuse, 0x10, RZ ;  /* 0x000000104b027810 */ /* 0x042fe40007ffe0ff */
[C---:B------:R-:W-:Y:S02]  /*3410*/  ISETP.GE.OR P5, PT, R75.reuse, c[0x0][0x178], P1 ;  /* 0x00005e004b007a0c */ /* 0x040fe40000fa6670 */
[----:B------:R-:W-:Y:S02]  /*3420*/  ISETP.GE.OR P4, PT, R75, c[0x0][0x178], P2 ;  /* 0x00005e004b007a0c */ /* 0x000fe40001786670 */
[----:B------:R-:W-:-:S02]  /*3430*/  ISETP.GE.OR P0, PT, R2, c[0x0][0x178], P0 ;  /* 0x00005e0002007a0c */ /* 0x000fc40000706670 */
[C---:B------:R-:W-:Y:S02]  /*3440*/  ISETP.GE.OR P3, PT, R2.reuse, c[0x0][0x178], P3 ;  /* 0x00005e0002007a0c */ /* 0x040fe40001f66670 */
[C---:B------:R-:W-:Y:S02]  /*3450*/  ISETP.GE.OR P1, PT, R2.reuse, c[0x0][0x178], P1 ;  /* 0x00005e0002007a0c */ /* 0x040fe40000f26670 */
[----:B------:R-:W-:Y:S01]  /*3460*/  ISETP.GE.OR P2, PT, R2, c[0x0][0x178], P2 ;  /* 0x00005e0002007a0c */ /* 0x000fe20001746670 */
[----:B------:R-:W-:-:S04]  /*3470*/  IMAD.MOV.U32 R2, RZ, RZ, c[0x0][0x17c] ;  /* 0x00005f00ff027624 */ /* 0x000fc800078e00ff */
[----:B------:R-:W-:Y:S01]  /*3480*/  IMAD R3, R2, 0x10, R7 ;  /* 0x0000001002037824 */ /* 0x000fe200078e0207 */
[----:B------:R-:W-:Y:S05]  /*3490*/  @P6 BRA `(.L_x_51) ;  /* 0x0000013000006947 */ /* 0x000fea0003800000 */
[----:B------:R-:W1:Y:S01]  /*34a0*/  S2R R8, SR_LANEID ;  /* 0x0000000000087919 */ /* 0x000e620000000000 */
[----:B------:R-:W-:Y:S01]  /*34b0*/  IMAD.MOV.U32 R9, RZ, RZ, c[0x0][0x17c] ;  /* 0x00005f00ff097624 */ /* 0x000fe200078e00ff */
[----:B------:R-:W-:Y:S01]  /*34c0*/  IADD3 R12, P6, R7, R6, RZ ;  /* 0x00000006070c7210 */ /* 0x000fe20007fde0ff */
[----:B------:R-:W-:Y:S03]  /*34d0*/  WARPSYNC 0xffffffff ;  /* 0xffffffff00007948 */ /* 0x000fe60003800000 */
[----:B------:R-:W-:Y:S01]  /*34e0*/  SHF.R.U32.HI R19, RZ, 0x1, R9 ;  /* 0x00000001ff137819 */ /* 0x000fe20000011609 */
[----:B------:R-:W-:Y:S01]  /*34f0*/  IMAD.MOV.U32 R9, RZ, RZ, RZ ;  /* 0x000000ffff097224 */ /* 0x000fe200078e00ff */
        /* <DEDUP_REMOVED lines=13> */
.L_x_51:
[----:B------:R-:W-:Y:S05]  /*35d0*/  @P5 BRA `(.L_x_52) ;  /* 0x0000013000005947 */ /* 0x000fea0003800000 */
[----:B-1----:R-:W1:Y:S01]  /*35e0*/  S2R R8, SR_LANEID ;  /* 0x0000000000087919 */ /* 0x002e620000000000 */
[----:B------:R-:W-:Y:S01]  /*35f0*/  IMAD.MOV.U32 R9, RZ, RZ, c[0x0][0x17c] ;  /* 0x00005f00ff097624 */ /* 0x000fe200078e00ff */
[----:B------:R-:W-:Y:S01]  /*3600*/  IADD3 R12, P5, R7, R5, RZ ;  /* 0x00000005070c7210 */ /* 0x000fe20007fbe0ff */
[----:B------:R-:W-:Y:S03]  /*3610*/  WARPSYNC 0xffffffff ;  /* 0xffffffff00007948 */ /* 0x000fe60003800000 */
[----:B------:R-:W-:Y:S01]  /*3620*/  SHF.R.U32.HI R19, RZ, 0x1, R9 ;  /* 0x00000001ff137819 */ /* 0x000fe20000011609 */
[----:B------:R-:W-:Y:S01]  /*3630*/  IMAD.MOV.U32 R9, RZ, RZ, RZ ;  /* 0x000000ffff097224 */ /* 0x000fe200078e00ff */
[----:B------:R-:W-:-:S02]  /*3640*/  LEA.HI.X.SX32 R17, R5, R15, 0x1, P5 ;  /* 0x0000000f05117211 */ /* 0x000fc400028f0eff */
[----:B------:R-:W-:Y:S02]  /*3650*/  LEA R13, P5, R12, c[0x0][0x170], 0x1 ;  /* 0x00005c000c0d7a11 */ /* 0x000fe400078a08ff */
        /* <DEDUP_REMOVED lines=11> */
.L_x_52:
        /* <DEDUP_REMOVED lines=20> */
.L_x_53:
[----:B------:R-:W-:Y:S01]  /*3850*/  SHF.R.S32.HI R13, RZ, 0x1f, R3 ;  /* 0x0000001fff0d7819 */ /* 0x000fe20000011403 */
[----:B------:R-:W-:Y:S05]  /*3860*/  @P0 BRA `(.L_x_54) ;  /* 0x0000012000000947 */ /* 0x000fea0003800000 */
[----:B------:R-:W2:Y:S01]  /*3870*/  S2R R7, SR_LANEID ;  /* 0x0000000000077919 */ /* 0x000ea20000000000 */
[C---:B------:R-:W-:Y:S01]  /*3880*/  IADD3 R12, P0, R0.reuse, R3, RZ ;  /* 0x00000003000c7210 */ /* 0x040fe20007f1e0ff */
[----:B-1----:R-:W-:Y:S01]  /*3890*/  IMAD.MOV.U32 R9, RZ, RZ, RZ ;  /* 0x000000ffff097224 */ /* 0x002fe200078e00ff */
[----:B------:R-:W-:Y:S01]  /*38a0*/  SHF.R.U32.HI R17, RZ, 0x1, R2 ;  /* 0x00000001ff117819 */ /* 0x000fe20000011602 */
[----:B------:R-:W-:Y:S01]  /*38b0*/  WARPSYNC 0xffffffff ;  /* 0xffffffff00007948 */ /* 0x000fe20003800000 */
[----:B------:R-:W-:-:S02]  /*38c0*/  LEA.HI.X.SX32 R15, R0, R13, 0x1, P0 ;  /* 0x0000000d000f7211 */ /* 0x000fc400000f0eff */
[----:B--2---:R-:W-:Y:S02]  /*38d0*/  LOP3.LUT R8, R7, 0x3, RZ, 0xc0, !PT ;  /* 0x0000000307087812 */ /* 0x004fe400078ec0ff */
[----:B------:R-:W-:Y:S02]  /*38e0*/  SHF.R.U32.HI R11, RZ, 0x2, R7 ;  /* 0x00000002ff0b7819 */ /* 0x000fe40000011607 */
[----:B------:R-:W-:-:S03]  /*38f0*/  LEA R7, P0, R12, c[0x0][0x170], 0x1 ;  /* 0x00005c000c077a11 */ /* 0x000fc600078008ff */
        /* <DEDUP_REMOVED lines=9> */
.L_x_54:
[----:B------:R-:W-:Y:S05]  /*3990*/  @P3 BRA `(.L_x_55) ;  /* 0x0000012000003947 */ /* 0x000fea0003800000 */
[----:B------:R-:W2:Y:S01]  /*39a0*/  S2R R0, SR_LANEID ;  /* 0x0000000000007919 */ /* 0x000ea20000000000 */
[C---:B-1----:R-:W-:Y:S01]  /*39b0*/  IADD3 R11, P0, R6.reuse, R3, RZ ;  /* 0x00000003060b7210 */ /* 0x042fe20007f1e0ff */
[----:B------:R-:W-:Y:S01]  /*39c0*/  IMAD.MOV.U32 R9, RZ, RZ, RZ ;  /* 0x000000ffff097224 */ /* 0x000fe200078e00ff */
[----:B------:R-:W-:Y:S01]  /*39d0*/  SHF.R.U32.HI R17, RZ, 0x1, R2 ;  /* 0x00000001ff117819 */ /* 0x000fe20000011602 */
[----:B------:R-:W-:Y:S01]  /*39e0*/  WARPSYNC 0xffffffff ;  /* 0xffffffff00007948 */ /* 0x000fe20003800000 */
[----:B------:R-:W-:-:S02]  /*39f0*/  LEA.HI.X.SX32 R6, R6, R13, 0x1, P0 ;  /* 0x0000000d06067211 */ /* 0x000fc400000f0eff */
[----:B------:R-:W-:-:S04]  /*3a00*/  LEA R7, P0, R11, c[0x0][0x170], 0x1 ;  /* 0x00005c000b077a11 */ /* 0x000fc800078008ff */
[----:B------:R-:W-:Y:S02]  /*3a10*/  LEA.HI.X R11, R11, c[0x0][0x174], R6, 0x1, P0 ;  /* 0x00005d000b0b7a11 */ /* 0x000fe400000f0c06 */
[----:B--2---:R-:W-:Y:S02]  /*3a20*/  LOP3.LUT R8, R0, 0x3, RZ, 0xc0, !PT ;  /* 0x0000000300087812 */ /* 0x004fe400078ec0ff */
[----:B------:R-:W-:-:S05]  /*3a30*/  SHF.R.U32.HI R15, RZ, 0x2, R0 ;  /* 0x00000002ff0f7819 */ /* 0x000fca0000011600 */
[----:B------:R-:W-:-:S05]  /*3a40*/  IMAD.WIDE.U32 R8, R15, R17, R8 ;  /* 0x000000110f087225 */ /* 0x000fca00078e0008 */
[----:B------:R-:W-:-:S04]  /*3a50*/  LEA R6, P0, R8, R7, 0x2 ;  /* 0x0000000708067211 */ /* 0x000fc800078010ff */
[----:B------:R-:W-:-:S05]  /*3a60*/  LEA.HI.X R7, R8, R11, R9, 0x2, P0 ;  /* 0x0000000b08077211 */ /* 0x000fca00000f1409 */
[----:B------:R-:W-:Y:S01]  /*3a70*/  IMAD.WIDE.U32 R8, R17, 0x20, R6 ;  /* 0x0000002011087825 */ /* 0x000fe200078e0006 */
[----:B------:R1:W-:Y:S04]  /*3a80*/  STG.E [R6.64], R52 ;  /* 0x0000003406007986 */ /* 0x0003e8000c101904 */
[----:B------:R1:W-:Y:S04]  /*3a90*/  STG.E [R8.64], R53 ;  /* 0x0000003508007986 */ /* 0x0003e8000c101904 */
[----:B------:R1:W-:Y:S04]  /*3aa0*/  STG.E [R6.64+0x10], R62 ;  /* 0x0000103e06007986 */ /* 0x0003e8000c101904 */
[----:B------:R1:W-:Y:S02]  /*3ab0*/  STG.E [R8.64+0x10], R63 ;  /* 0x0000103f08007986 */ /* 0x0003e4000c101904 */
.L_x_55:
[----:B------:R-:W-:Y:S05]  /*3ac0*/  @P1 BRA `(.L_x_56) ;  /* 0x0000012000001947 */ /* 0x000fea0003800000 */
[----:B-1----:R-:W1:Y:S01]  /*3ad0*/  S2R R7, SR_LANEID ;  /* 0x0000000000077919 */ /* 0x002e620000000000 */
[----:B------:R-:W-:Y:S01]  /*3ae0*/  IADD3 R0, P0, R5, R3, RZ ;  /* 0x0000000305007210 */ /* 0x000fe20007f1e0ff */
[----:B------:R-:W-:Y:S01]  /*3af0*/  WARPSYNC 0xffffffff ;  /* 0xffffffff00007948 */ /* 0x000fe20003800000 */
[----:B------:R-:W-:-:S02]  /*3b00*/  SHF.R.U32.HI R15, RZ, 0x1, R2 ;  /* 0x00000001ff0f7819 */ /* 0x000fc40000011602 */
[----:B------:R-:W-:Y:S02]  /*3b10*/  LEA.HI.X.SX32 R11, R5, R13, 0x1, P0 ;  /* 0x0000000d050b7211 */ /* 0x000fe400000f0eff */
[----:B------:R-:W-:Y:S02]  /*3b20*/  LEA R5, P0, R0, c[0x0][0x170], 0x1 ;  /* 0x00005c0000057a11 */ /* 0x000fe400078008ff */
[----:B-1----:R-:W-:Y:S02]  /*3b30*/  LOP3.LUT R6, R7, 0x3, RZ, 0xc0, !PT ;  /* 0x0000000307067812 */ /* 0x002fe400078ec0ff */
[----:B------:R-:W-:Y:S01]  /*3b40*/  SHF.R.U32.HI R9, RZ, 0x2, R7 ;  /* 0x00000002ff097819 */ /* 0x000fe20000011607 */
[----:B------:R-:W-:-:S04]  /*3b50*/  IMAD.MOV.U32 R7, RZ, RZ, RZ ;  /* 0x000000ffff077224 */ /* 0x000fc800078e00ff */
        /* <DEDUP_REMOVED lines=9> */
.L_x_56:
[----:B------:R-:W-:Y:S05]  /*3bf0*/  @P2 EXIT ;  /* 0x000000000000294d */ /* 0x000fea0003800000 */
[----:B------:R-:W2:Y:S01]  /*3c00*/  S2R R5, SR_LANEID ;  /* 0x0000000000057919 */ /* 0x000ea20000000000 */
[----:B-1----:R-:W-:Y:S01]  /*3c10*/  SHF.R.U32.HI R9, RZ, 0x1, R2 ;  /* 0x00000001ff097819 */ /* 0x002fe20000011602 */
[----:B------:R-:W-:Y:S01]  /*3c20*/  WARPSYNC 0xffffffff ;  /* 0xffffffff00007948 */ /* 0x000fe20003800000 */
[----:B------:R-:W-:Y:S01]  /*3c30*/  IADD3 R0, P0, R4, R3, RZ ;  /* 0x0000000304007210 */ /* 0x000fe20007f1e0ff */
[----:B------:R-:W-:-:S03]  /*3c40*/  IMAD.MOV.U32 R3, RZ, RZ, RZ ;  /* 0x000000ffff037224 */ /* 0x000fc600078e00ff */
[----:B------:R-:W-:Y:S02]  /*3c50*/  LEA.HI.X.SX32 R13, R4, R13, 0x1, P0 ;  /* 0x0000000d040d7211 */ /* 0x000fe400000f0eff */
[----:B------:R-:W-:Y:S02]  /*3c60*/  LEA R7, P0, R0, c[0x0][0x170], 0x1 ;  /* 0x00005c0000077a11 */ /* 0x000fe400078008ff */
[----:B--2---:R-:W-:Y:S02]  /*3c70*/  LOP3.LUT R2, R5, 0x3, RZ, 0xc0, !PT ;  /* 0x0000000305027812 */ /* 0x004fe400078ec0ff */
[----:B------:R-:W-:-:S05]  /*3c80*/  SHF.R.U32.HI R5, RZ, 0x2, R5 ;  /* 0x00000002ff057819 */ /* 0x000fca0000011605 */
[----:B------:R-:W-:Y:S01]  /*3c90*/  IMAD.WIDE.U32 R4, R5, R9, R2 ;  /* 0x0000000905047225 */ /* 0x000fe200078e0002 */
[----:B------:R-:W-:-:S04]  /*3ca0*/  LEA.HI.X R3, R0, c[0x0][0x174], R13, 0x1, P0 ;  /* 0x00005d0000037a11 */ /* 0x000fc800000f0c0d */
[----:B------:R-:W-:-:S04]  /*3cb0*/  LEA R2, P0, R4, R7, 0x2 ;  /* 0x0000000704027211 */ /* 0x000fc800078010ff */
[----:B------:R-:W-:-:S05]  /*3cc0*/  LEA.HI.X R3, R4, R3, R5, 0x2, P0 ;  /* 0x0000000304037211 */ /* 0x000fca00000f1405 */
[----:B------:R-:W-:Y:S01]  /*3cd0*/  IMAD.WIDE.U32 R4, R9, 0x20, R2 ;  /* 0x0000002009047825 */ /* 0x000fe200078e0002 */
[----:B------:R-:W-:Y:S04]  /*3ce0*/  STG.E [R2.64], R56 ;  /* 0x0000003802007986 */ /* 0x000fe8000c101904 */
[----:B------:R-:W-:Y:S04]  /*3cf0*/  STG.E [R4.64], R57 ;  /* 0x0000003904007986 */ /* 0x000fe8000c101904 */
[----:B------:R-:W-:Y:S04]  /*3d00*/  STG.E [R2.64+0x10], R58 ;  /* 0x0000103a02007986 */ /* 0x000fe8000c101904 */
[----:B------:R-:W-:Y:S01]  /*3d10*/  STG.E [R4.64+0x10], R59 ;  /* 0x0000103b04007986 */ /* 0x000fe2000c101904 */
[----:B------:R-:W-:Y:S05]  /*3d20*/  EXIT ;  /* 0x000000000000794d */ /* 0x000fea0003800000 */
.L_x_57:
[----:B------:R-:W-:-:S00]  /*3d30*/  BRA `(.L_x_57) ;  /* 0xfffffff000007947 */ /* 0x000fc0000383ffff */
[----:B------:R-:W-:-:S00]  /*3d40*/  NOP ;  /* 0x0000000000007918 */ /* 0x000fc00000000000 */
        /* <DEDUP_REMOVED lines=11> */
.L_x_58:


//--------------------- .nv.shared.gemm_mma_kernel --------------------------
	.section	.nv.shared.gemm_mma_kernel,"aw",@nobits
	.sectionflags	@""
	.align	16
